//
// Generated by NVIDIA NVVM Compiler
//
// Compiler Build ID: CL-36424714
// Cuda compilation tools, release 13.0, V13.0.88
// Based on NVVM 20.0.0
//

.version 9.0
.target sm_100
.address_size 64

	// .globl	_Z14linear_forwardPfPKfS1_S1_iii

.visible .entry _Z14linear_forwardPfPKfS1_S1_iii(
	.param .u64 .ptr .align 1 _Z14linear_forwardPfPKfS1_S1_iii_param_0,
	.param .u64 .ptr .align 1 _Z14linear_forwardPfPKfS1_S1_iii_param_1,
	.param .u64 .ptr .align 1 _Z14linear_forwardPfPKfS1_S1_iii_param_2,
	.param .u64 .ptr .align 1 _Z14linear_forwardPfPKfS1_S1_iii_param_3,
	.param .u32 _Z14linear_forwardPfPKfS1_S1_iii_param_4,
	.param .u32 _Z14linear_forwardPfPKfS1_S1_iii_param_5,
	.param .u32 _Z14linear_forwardPfPKfS1_S1_iii_param_6
)
{
	.reg .pred 	%p<13>;
	.reg .b32 	%r<45>;
	.reg .b32 	%f<114>;
	.reg .b64 	%rd<47>;

	ld.param.u64 	%rd10, [_Z14linear_forwardPfPKfS1_S1_iii_param_0];
	ld.param.u64 	%rd12, [_Z14linear_forwardPfPKfS1_S1_iii_param_1];
	ld.param.u64 	%rd11, [_Z14linear_forwardPfPKfS1_S1_iii_param_2];
	ld.param.u64 	%rd13, [_Z14linear_forwardPfPKfS1_S1_iii_param_3];
	ld.param.u32 	%r27, [_Z14linear_forwardPfPKfS1_S1_iii_param_4];
	ld.param.u32 	%r25, [_Z14linear_forwardPfPKfS1_S1_iii_param_5];
	ld.param.u32 	%r26, [_Z14linear_forwardPfPKfS1_S1_iii_param_6];
	cvta.to.global.u64 	%rd1, %rd12;
	cvta.to.global.u64 	%rd2, %rd13;
	mov.u32 	%r1, %ctaid.y;
	mov.u32 	%r28, %ctaid.x;
	mov.u32 	%r29, %ntid.x;
	mov.u32 	%r30, %tid.x;
	mad.lo.s32 	%r2, %r28, %r29, %r30;
	setp.ge.s32 	%p1, %r1, %r27;
	setp.ge.s32 	%p2, %r2, %r26;
	or.pred  	%p3, %p1, %p2;
	@%p3 bra 	$L__BB0_15;
	setp.lt.s32 	%p4, %r25, 1;
	mov.f32 	%f113, 0f00000000;
	@%p4 bra 	$L__BB0_14;
	mul.lo.s32 	%r3, %r25, %r1;
	mul.lo.s32 	%r4, %r25, %r2;
	and.b32  	%r5, %r25, 15;
	setp.lt.u32 	%p5, %r25, 16;
	mov.f32 	%f113, 0f00000000;
	mov.b32 	%r41, 0;
	@%p5 bra 	$L__BB0_5;
	and.b32  	%r41, %r25, 2147483632;
	neg.s32 	%r39, %r41;
	mul.wide.u32 	%rd14, %r3, 4;
	add.s64 	%rd15, %rd14, %rd2;
	add.s64 	%rd45, %rd15, 32;
	add.s64 	%rd4, %rd1, 32;
	mov.f32 	%f113, 0f00000000;
	mov.u32 	%r38, %r4;
$L__BB0_4:
	.pragma "nounroll";
	mul.wide.s32 	%rd16, %r38, 4;
	add.s64 	%rd17, %rd4, %rd16;
	ld.global.f32 	%f18, [%rd45+-32];
	ld.global.f32 	%f19, [%rd17+-32];
	fma.rn.f32 	%f20, %f18, %f19, %f113;
	ld.global.f32 	%f21, [%rd45+-28];
	ld.global.f32 	%f22, [%rd17+-28];
	fma.rn.f32 	%f23, %f21, %f22, %f20;
	ld.global.f32 	%f24, [%rd45+-24];
	ld.global.f32 	%f25, [%rd17+-24];
	fma.rn.f32 	%f26, %f24, %f25, %f23;
	ld.global.f32 	%f27, [%rd45+-20];
	ld.global.f32 	%f28, [%rd17+-20];
	fma.rn.f32 	%f29, %f27, %f28, %f26;
	ld.global.f32 	%f30, [%rd45+-16];
	ld.global.f32 	%f31, [%rd17+-16];
	fma.rn.f32 	%f32, %f30, %f31, %f29;
	ld.global.f32 	%f33, [%rd45+-12];
	ld.global.f32 	%f34, [%rd17+-12];
	fma.rn.f32 	%f35, %f33, %f34, %f32;
	ld.global.f32 	%f36, [%rd45+-8];
	ld.global.f32 	%f37, [%rd17+-8];
	fma.rn.f32 	%f38, %f36, %f37, %f35;
	ld.global.f32 	%f39, [%rd45+-4];
	ld.global.f32 	%f40, [%rd17+-4];
	fma.rn.f32 	%f41, %f39, %f40, %f38;
	ld.global.f32 	%f42, [%rd45];
	ld.global.f32 	%f43, [%rd17];
	fma.rn.f32 	%f44, %f42, %f43, %f41;
	ld.global.f32 	%f45, [%rd45+4];
	ld.global.f32 	%f46, [%rd17+4];
	fma.rn.f32 	%f47, %f45, %f46, %f44;
	ld.global.f32 	%f48, [%rd45+8];
	ld.global.f32 	%f49, [%rd17+8];
	fma.rn.f32 	%f50, %f48, %f49, %f47;
	ld.global.f32 	%f51, [%rd45+12];
	ld.global.f32 	%f52, [%rd17+12];
	fma.rn.f32 	%f53, %f51, %f52, %f50;
	ld.global.f32 	%f54, [%rd45+16];
	ld.global.f32 	%f55, [%rd17+16];
	fma.rn.f32 	%f56, %f54, %f55, %f53;
	ld.global.f32 	%f57, [%rd45+20];
	ld.global.f32 	%f58, [%rd17+20];
	fma.rn.f32 	%f59, %f57, %f58, %f56;
	ld.global.f32 	%f60, [%rd45+24];
	ld.global.f32 	%f61, [%rd17+24];
	fma.rn.f32 	%f62, %f60, %f61, %f59;
	ld.global.f32 	%f63, [%rd45+28];
	ld.global.f32 	%f64, [%rd17+28];
	fma.rn.f32 	%f113, %f63, %f64, %f62;
	add.s32 	%r39, %r39, 16;
	add.s64 	%rd45, %rd45, 64;
	add.s32 	%r38, %r38, 16;
	setp.ne.s32 	%p6, %r39, 0;
	@%p6 bra 	$L__BB0_4;
$L__BB0_5:
	setp.eq.s32 	%p7, %r5, 0;
	@%p7 bra 	$L__BB0_14;
	and.b32  	%r13, %r25, 7;
	setp.lt.u32 	%p8, %r5, 8;
	@%p8 bra 	$L__BB0_8;
	add.s32 	%r32, %r41, %r3;
	mul.wide.u32 	%rd18, %r32, 4;
	add.s64 	%rd19, %rd2, %rd18;
	ld.global.f32 	%f66, [%rd19];
	add.s32 	%r33, %r41, %r4;
	mul.wide.s32 	%rd20, %r33, 4;
	add.s64 	%rd21, %rd1, %rd20;
	ld.global.f32 	%f67, [%rd21];
	fma.rn.f32 	%f68, %f66, %f67, %f113;
	cvt.u64.u32 	%rd22, %r3;
	cvt.u64.u32 	%rd23, %r41;
	add.s64 	%rd24, %rd23, %rd22;
	shl.b64 	%rd25, %rd24, 2;
	add.s64 	%rd26, %rd2, %rd25;
	ld.global.f32 	%f69, [%rd26+4];
	ld.global.f32 	%f70, [%rd21+4];
	fma.rn.f32 	%f71, %f69, %f70, %f68;
	ld.global.f32 	%f72, [%rd26+8];
	ld.global.f32 	%f73, [%rd21+8];
	fma.rn.f32 	%f74, %f72, %f73, %f71;
	ld.global.f32 	%f75, [%rd26+12];
	ld.global.f32 	%f76, [%rd21+12];
	fma.rn.f32 	%f77, %f75, %f76, %f74;
	ld.global.f32 	%f78, [%rd26+16];
	ld.global.f32 	%f79, [%rd21+16];
	fma.rn.f32 	%f80, %f78, %f79, %f77;
	ld.global.f32 	%f81, [%rd26+20];
	ld.global.f32 	%f82, [%rd21+20];
	fma.rn.f32 	%f83, %f81, %f82, %f80;
	ld.global.f32 	%f84, [%rd26+24];
	ld.global.f32 	%f85, [%rd21+24];
	fma.rn.f32 	%f86, %f84, %f85, %f83;
	ld.global.f32 	%f87, [%rd26+28];
	ld.global.f32 	%f88, [%rd21+28];
	fma.rn.f32 	%f113, %f87, %f88, %f86;
	add.s32 	%r41, %r41, 8;
$L__BB0_8:
	setp.eq.s32 	%p9, %r13, 0;
	@%p9 bra 	$L__BB0_14;
	and.b32  	%r16, %r25, 3;
	setp.lt.u32 	%p10, %r13, 4;
	@%p10 bra 	$L__BB0_11;
	add.s32 	%r34, %r41, %r3;
	mul.wide.u32 	%rd27, %r34, 4;
	add.s64 	%rd28, %rd2, %rd27;
	ld.global.f32 	%f90, [%rd28];
	add.s32 	%r35, %r41, %r4;
	mul.wide.s32 	%rd29, %r35, 4;
	add.s64 	%rd30, %rd1, %rd29;
	ld.global.f32 	%f91, [%rd30];
	fma.rn.f32 	%f92, %f90, %f91, %f113;
	cvt.u64.u32 	%rd31, %r3;
	cvt.u64.u32 	%rd32, %r41;
	add.s64 	%rd33, %rd32, %rd31;
	shl.b64 	%rd34, %rd33, 2;
	add.s64 	%rd35, %rd2, %rd34;
	ld.global.f32 	%f93, [%rd35+4];
	ld.global.f32 	%f94, [%rd30+4];
	fma.rn.f32 	%f95, %f93, %f94, %f92;
	ld.global.f32 	%f96, [%rd35+8];
	ld.global.f32 	%f97, [%rd30+8];
	fma.rn.f32 	%f98, %f96, %f97, %f95;
	ld.global.f32 	%f99, [%rd35+12];
	ld.global.f32 	%f100, [%rd30+12];
	fma.rn.f32 	%f113, %f99, %f100, %f98;
	add.s32 	%r41, %r41, 4;
$L__BB0_11:
	setp.eq.s32 	%p11, %r16, 0;
	@%p11 bra 	$L__BB0_14;
	add.s32 	%r44, %r41, %r4;
	add.s32 	%r36, %r41, %r3;
	mul.wide.u32 	%rd36, %r36, 4;
	add.s64 	%rd46, %rd2, %rd36;
	neg.s32 	%r43, %r16;
$L__BB0_13:
	.pragma "nounroll";
	mul.wide.s32 	%rd37, %r44, 4;
	add.s64 	%rd38, %rd1, %rd37;
	ld.global.f32 	%f101, [%rd46];
	ld.global.f32 	%f102, [%rd38];
	fma.rn.f32 	%f113, %f101, %f102, %f113;
	add.s32 	%r44, %r44, 1;
	add.s64 	%rd46, %rd46, 4;
	add.s32 	%r43, %r43, 1;
	setp.ne.s32 	%p12, %r43, 0;
	@%p12 bra 	$L__BB0_13;
$L__BB0_14:
	cvta.to.global.u64 	%rd39, %rd11;
	mul.wide.s32 	%rd40, %r2, 4;
	add.s64 	%rd41, %rd39, %rd40;
	ld.global.f32 	%f103, [%rd41];
	add.f32 	%f104, %f113, %f103;
	mad.lo.s32 	%r37, %r26, %r1, %r2;
	cvta.to.global.u64 	%rd42, %rd10;
	mul.wide.s32 	%rd43, %r37, 4;
	add.s64 	%rd44, %rd42, %rd43;
	st.global.f32 	[%rd44], %f104;
$L__BB0_15:
	ret;

}
	// .globl	_Z15linear_backwardPfS_S_PKfS1_S1_iii
.visible .entry _Z15linear_backwardPfS_S_PKfS1_S1_iii(
	.param .u64 .ptr .align 1 _Z15linear_backwardPfS_S_PKfS1_S1_iii_param_0,
	.param .u64 .ptr .align 1 _Z15linear_backwardPfS_S_PKfS1_S1_iii_param_1,
	.param .u64 .ptr .align 1 _Z15linear_backwardPfS_S_PKfS1_S1_iii_param_2,
	.param .u64 .ptr .align 1 _Z15linear_backwardPfS_S_PKfS1_S1_iii_param_3,
	.param .u64 .ptr .align 1 _Z15linear_backwardPfS_S_PKfS1_S1_iii_param_4,
	.param .u64 .ptr .align 1 _Z15linear_backwardPfS_S_PKfS1_S1_iii_param_5,
	.param .u32 _Z15linear_backwardPfS_S_PKfS1_S1_iii_param_6,
	.param .u32 _Z15linear_backwardPfS_S_PKfS1_S1_iii_param_7,
	.param .u32 _Z15linear_backwardPfS_S_PKfS1_S1_iii_param_8
)
{
	.reg .pred 	%p<13>;
	.reg .b32 	%r<39>;
	.reg .b32 	%f<93>;
	.reg .b64 	%rd<60>;

	ld.param.u64 	%rd13, [_Z15linear_backwardPfS_S_PKfS1_S1_iii_param_0];
	ld.param.u64 	%rd14, [_Z15linear_backwardPfS_S_PKfS1_S1_iii_param_1];
	ld.param.u64 	%rd11, [_Z15linear_backwardPfS_S_PKfS1_S1_iii_param_2];
	ld.param.u64 	%rd12, [_Z15linear_backwardPfS_S_PKfS1_S1_iii_param_3];
	ld.param.u64 	%rd15, [_Z15linear_backwardPfS_S_PKfS1_S1_iii_param_4];
	ld.param.u64 	%rd16, [_Z15linear_backwardPfS_S_PKfS1_S1_iii_param_5];
	ld.param.u32 	%r20, [_Z15linear_backwardPfS_S_PKfS1_S1_iii_param_6];
	ld.param.u32 	%r18, [_Z15linear_backwardPfS_S_PKfS1_S1_iii_param_7];
	ld.param.u32 	%r19, [_Z15linear_backwardPfS_S_PKfS1_S1_iii_param_8];
	cvta.to.global.u64 	%rd1, %rd13;
	cvta.to.global.u64 	%rd2, %rd15;
	cvta.to.global.u64 	%rd3, %rd14;
	cvta.to.global.u64 	%rd4, %rd16;
	mov.u32 	%r1, %ctaid.y;
	mov.u32 	%r21, %ctaid.x;
	mov.u32 	%r22, %ntid.x;
	mov.u32 	%r23, %tid.x;
	mad.lo.s32 	%r2, %r21, %r22, %r23;
	setp.ge.s32 	%p1, %r1, %r20;
	setp.ge.s32 	%p2, %r2, %r19;
	or.pred  	%p3, %p1, %p2;
	@%p3 bra 	$L__BB1_13;
	cvta.to.global.u64 	%rd17, %rd12;
	cvta.to.global.u64 	%rd18, %rd11;
	mad.lo.s32 	%r24, %r19, %r1, %r2;
	mul.wide.s32 	%rd19, %r24, 4;
	add.s64 	%rd20, %rd17, %rd19;
	ld.global.f32 	%f1, [%rd20];
	mul.wide.s32 	%rd21, %r2, 4;
	add.s64 	%rd22, %rd18, %rd21;
	atom.global.add.f32 	%f2, [%rd22], %f1;
	setp.lt.s32 	%p4, %r18, 1;
	@%p4 bra 	$L__BB1_13;
	mul.lo.s32 	%r3, %r18, %r2;
	mul.lo.s32 	%r4, %r18, %r1;
	setp.lt.u32 	%p5, %r18, 8;
	mov.b32 	%r37, 0;
	@%p5 bra 	$L__BB1_5;
	and.b32  	%r26, %r18, 2147483640;
	neg.s32 	%r35, %r26;
	mul.wide.u32 	%rd23, %r4, 4;
	add.s64 	%rd24, %rd23, 16;
	add.s64 	%rd59, %rd4, %rd24;
	add.s64 	%rd58, %rd1, %rd24;
	mov.u32 	%r34, %r3;
$L__BB1_4:
	.pragma "nounroll";
	and.b32  	%r37, %r18, 2147483640;
	mul.wide.s32 	%rd25, %r34, 4;
	add.s64 	%rd26, %rd2, %rd25;
	add.s64 	%rd27, %rd3, %rd25;
	ld.global.f32 	%f3, [%rd59+-16];
	mul.f32 	%f4, %f1, %f3;
	atom.global.add.f32 	%f5, [%rd27], %f4;
	ld.global.f32 	%f6, [%rd26];
	mul.f32 	%f7, %f1, %f6;
	atom.global.add.f32 	%f8, [%rd58+-16], %f7;
	ld.global.f32 	%f9, [%rd59+-12];
	mul.f32 	%f10, %f1, %f9;
	atom.global.add.f32 	%f11, [%rd27+4], %f10;
	ld.global.f32 	%f12, [%rd26+4];
	mul.f32 	%f13, %f1, %f12;
	atom.global.add.f32 	%f14, [%rd58+-12], %f13;
	ld.global.f32 	%f15, [%rd59+-8];
	mul.f32 	%f16, %f1, %f15;
	atom.global.add.f32 	%f17, [%rd27+8], %f16;
	ld.global.f32 	%f18, [%rd26+8];
	mul.f32 	%f19, %f1, %f18;
	atom.global.add.f32 	%f20, [%rd58+-8], %f19;
	ld.global.f32 	%f21, [%rd59+-4];
	mul.f32 	%f22, %f1, %f21;
	atom.global.add.f32 	%f23, [%rd27+12], %f22;
	ld.global.f32 	%f24, [%rd26+12];
	mul.f32 	%f25, %f1, %f24;
	atom.global.add.f32 	%f26, [%rd58+-4], %f25;
	ld.global.f32 	%f27, [%rd59];
	mul.f32 	%f28, %f1, %f27;
	atom.global.add.f32 	%f29, [%rd27+16], %f28;
	ld.global.f32 	%f30, [%rd26+16];
	mul.f32 	%f31, %f1, %f30;
	atom.global.add.f32 	%f32, [%rd58], %f31;
	ld.global.f32 	%f33, [%rd59+4];
	mul.f32 	%f34, %f1, %f33;
	atom.global.add.f32 	%f35, [%rd27+20], %f34;
	ld.global.f32 	%f36, [%rd26+20];
	mul.f32 	%f37, %f1, %f36;
	atom.global.add.f32 	%f38, [%rd58+4], %f37;
	ld.global.f32 	%f39, [%rd59+8];
	mul.f32 	%f40, %f1, %f39;
	atom.global.add.f32 	%f41, [%rd27+24], %f40;
	ld.global.f32 	%f42, [%rd26+24];
	mul.f32 	%f43, %f1, %f42;
	atom.global.add.f32 	%f44, [%rd58+8], %f43;
	ld.global.f32 	%f45, [%rd59+12];
	mul.f32 	%f46, %f1, %f45;
	atom.global.add.f32 	%f47, [%rd27+28], %f46;
	ld.global.f32 	%f48, [%rd26+28];
	mul.f32 	%f49, %f1, %f48;
	atom.global.add.f32 	%f50, [%rd58+12], %f49;
	add.s32 	%r35, %r35, 8;
	add.s32 	%r34, %r34, 8;
	add.s64 	%rd59, %rd59, 32;
	add.s64 	%rd58, %rd58, 32;
	setp.ne.s32 	%p6, %r35, 0;
	@%p6 bra 	$L__BB1_4;
$L__BB1_5:
	and.b32  	%r12, %r18, 7;
	setp.eq.s32 	%p7, %r12, 0;
	@%p7 bra 	$L__BB1_13;
	and.b32  	%r13, %r18, 3;
	setp.lt.u32 	%p8, %r12, 4;
	@%p8 bra 	$L__BB1_8;
	add.s32 	%r27, %r37, %r3;
	mul.wide.s32 	%rd28, %r27, 4;
	add.s64 	%rd29, %rd3, %rd28;
	add.s32 	%r28, %r37, %r4;
	mul.wide.u32 	%rd30, %r28, 4;
	add.s64 	%rd31, %rd4, %rd30;
	ld.global.f32 	%f51, [%rd31];
	mul.f32 	%f52, %f1, %f51;
	atom.global.add.f32 	%f53, [%rd29], %f52;
	add.s64 	%rd32, %rd1, %rd30;
	add.s64 	%rd33, %rd2, %rd28;
	ld.global.f32 	%f54, [%rd33];
	mul.f32 	%f55, %f1, %f54;
	atom.global.add.f32 	%f56, [%rd32], %f55;
	cvt.u64.u32 	%rd34, %r4;
	cvt.u64.u32 	%rd35, %r37;
	add.s64 	%rd36, %rd35, %rd34;
	shl.b64 	%rd37, %rd36, 2;
	add.s64 	%rd38, %rd4, %rd37;
	ld.global.f32 	%f57, [%rd38+4];
	mul.f32 	%f58, %f1, %f57;
	atom.global.add.f32 	%f59, [%rd29+4], %f58;
	add.s64 	%rd39, %rd1, %rd37;
	ld.global.f32 	%f60, [%rd33+4];
	mul.f32 	%f61, %f1, %f60;
	atom.global.add.f32 	%f62, [%rd39+4], %f61;
	ld.global.f32 	%f63, [%rd38+8];
	mul.f32 	%f64, %f1, %f63;
	atom.global.add.f32 	%f65, [%rd29+8], %f64;
	ld.global.f32 	%f66, [%rd33+8];
	mul.f32 	%f67, %f1, %f66;
	atom.global.add.f32 	%f68, [%rd39+8], %f67;
	ld.global.f32 	%f69, [%rd38+12];
	mul.f32 	%f70, %f1, %f69;
	atom.global.add.f32 	%f71, [%rd29+12], %f70;
	ld.global.f32 	%f72, [%rd33+12];
	mul.f32 	%f73, %f1, %f72;
	atom.global.add.f32 	%f74, [%rd39+12], %f73;
	add.s32 	%r37, %r37, 4;
$L__BB1_8:
	setp.eq.s32 	%p9, %r13, 0;
	@%p9 bra 	$L__BB1_13;
	setp.eq.s32 	%p10, %r13, 1;
	@%p10 bra 	$L__BB1_11;
	add.s32 	%r29, %r37, %r3;
	mul.wide.s32 	%rd40, %r29, 4;
	add.s64 	%rd41, %rd3, %rd40;
	add.s32 	%r30, %r37, %r4;
	mul.wide.u32 	%rd42, %r30, 4;
	add.s64 	%rd43, %rd4, %rd42;
	ld.global.f32 	%f75, [%rd43];
	mul.f32 	%f76, %f1, %f75;
	atom.global.add.f32 	%f77, [%rd41], %f76;
	add.s64 	%rd44, %rd1, %rd42;
	add.s64 	%rd45, %rd2, %rd40;
	ld.global.f32 	%f78, [%rd45];
	mul.f32 	%f79, %f1, %f78;
	atom.global.add.f32 	%f80, [%rd44], %f79;
	cvt.u64.u32 	%rd46, %r4;
	cvt.u64.u32 	%rd47, %r37;
	add.s64 	%rd48, %rd47, %rd46;
	shl.b64 	%rd49, %rd48, 2;
	add.s64 	%rd50, %rd4, %rd49;
	ld.global.f32 	%f81, [%rd50+4];
	mul.f32 	%f82, %f1, %f81;
	atom.global.add.f32 	%f83, [%rd41+4], %f82;
	add.s64 	%rd51, %rd1, %rd49;
	ld.global.f32 	%f84, [%rd45+4];
	mul.f32 	%f85, %f1, %f84;
	atom.global.add.f32 	%f86, [%rd51+4], %f85;
	add.s32 	%r37, %r37, 2;
$L__BB1_11:
	and.b32  	%r31, %r18, 1;
	setp.eq.b32 	%p11, %r31, 1;
	not.pred 	%p12, %p11;
	@%p12 bra 	$L__BB1_13;
	add.s32 	%r32, %r37, %r3;
	mul.wide.s32 	%rd52, %r32, 4;
	add.s64 	%rd53, %rd3, %rd52;
	add.s32 	%r33, %r37, %r4;
	mul.wide.u32 	%rd54, %r33, 4;
	add.s64 	%rd55, %rd4, %rd54;
	ld.global.f32 	%f87, [%rd55];
	mul.f32 	%f88, %f1, %f87;
	atom.global.add.f32 	%f89, [%rd53], %f88;
	add.s64 	%rd56, %rd1, %rd54;
	add.s64 	%rd57, %rd2, %rd52;
	ld.global.f32 	%f90, [%rd57];
	mul.f32 	%f91, %f1, %f90;
	atom.global.add.f32 	%f92, [%rd56], %f91;
$L__BB1_13:
	ret;

}
	// .globl	_Z21linear_update_weightsPfPKffii
.visible .entry _Z21linear_update_weightsPfPKffii(
	.param .u64 .ptr .align 1 _Z21linear_update_weightsPfPKffii_param_0,
	.param .u64 .ptr .align 1 _Z21linear_update_weightsPfPKffii_param_1,
	.param .f32 _Z21linear_update_weightsPfPKffii_param_2,
	.param .u32 _Z21linear_update_weightsPfPKffii_param_3,
	.param .u32 _Z21linear_update_weightsPfPKffii_param_4
)
{
	.reg .pred 	%p<2>;
	.reg .b32 	%r<8>;
	.reg .b32 	%f<6>;
	.reg .b64 	%rd<8>;

	ld.param.u64 	%rd1, [_Z21linear_update_weightsPfPKffii_param_0];
	ld.param.u64 	%rd2, [_Z21linear_update_weightsPfPKffii_param_1];
	ld.param.f32 	%f1, [_Z21linear_update_weightsPfPKffii_param_2];
	ld.param.u32 	%r2, [_Z21linear_update_weightsPfPKffii_param_3];
	ld.param.u32 	%r3, [_Z21linear_update_weightsPfPKffii_param_4];
	mov.u32 	%r4, %ctaid.x;
	mov.u32 	%r5, %ntid.x;
	mov.u32 	%r6, %tid.x;
	mad.lo.s32 	%r1, %r4, %r5, %r6;
	mul.lo.s32 	%r7, %r3, %r2;
	setp.ge.s32 	%p1, %r1, %r7;
	@%p1 bra 	$L__BB2_2;
	cvta.to.global.u64 	%rd3, %rd2;
	cvta.to.global.u64 	%rd4, %rd1;
	mul.wide.s32 	%rd5, %r1, 4;
	add.s64 	%rd6, %rd3, %rd5;
	ld.global.f32 	%f2, [%rd6];
	mul.f32 	%f3, %f1, %f2;
	add.s64 	%rd7, %rd4, %rd5;
	ld.global.f32 	%f4, [%rd7];
	sub.f32 	%f5, %f4, %f3;
	st.global.f32 	[%rd7], %f5;
$L__BB2_2:
	ret;

}
	// .globl	_Z18linear_update_biasPfPKffi
.visible .entry _Z18linear_update_biasPfPKffi(
	.param .u64 .ptr .align 1 _Z18linear_update_biasPfPKffi_param_0,
	.param .u64 .ptr .align 1 _Z18linear_update_biasPfPKffi_param_1,
	.param .f32 _Z18linear_update_biasPfPKffi_param_2,
	.param .u32 _Z18linear_update_biasPfPKffi_param_3
)
{
	.reg .pred 	%p<2>;
	.reg .b32 	%r<6>;
	.reg .b32 	%f<6>;
	.reg .b64 	%rd<8>;

	ld.param.u64 	%rd1, [_Z18linear_update_biasPfPKffi_param_0];
	ld.param.u64 	%rd2, [_Z18linear_update_biasPfPKffi_param_1];
	ld.param.f32 	%f1, [_Z18linear_update_biasPfPKffi_param_2];
	ld.param.u32 	%r2, [_Z18linear_update_biasPfPKffi_param_3];
	mov.u32 	%r3, %ctaid.x;
	mov.u32 	%r4, %ntid.x;
	mov.u32 	%r5, %tid.x;
	mad.lo.s32 	%r1, %r3, %r4, %r5;
	setp.ge.s32 	%p1, %r1, %r2;
	@%p1 bra 	$L__BB3_2;
	cvta.to.global.u64 	%rd3, %rd2;
	cvta.to.global.u64 	%rd4, %rd1;
	mul.wide.s32 	%rd5, %r1, 4;
	add.s64 	%rd6, %rd3, %rd5;
	ld.global.f32 	%f2, [%rd6];
	mul.f32 	%f3, %f1, %f2;
	add.s64 	%rd7, %rd4, %rd5;
	ld.global.f32 	%f4, [%rd7];
	sub.f32 	%f5, %f4, %f3;
	st.global.f32 	[%rd7], %f5;
$L__BB3_2:
	ret;

}


// ===== COMPILED SASS (sm_100) =====

	.target	sm_100

	.elftype	@"ET_EXEC"


//--------------------- .note.nv.tkinfo           --------------------------
	.section	.note.nv.tkinfo,"",@"SHT_NOTE"
	.sectionflags	@"SHF_NOTE_NV_TKINFO"
	.tkinfo
        /*0018*/ 	.word	0x00000002
        /*0030*/ 	.string	""
        /*0030*/ 	.string	"ptxas"
        /*0030*/ 	.string	"Cuda compilation tools, release 13.0, V13.0.88"
        /*0030*/ 	.string	"Build cuda_13.0.r13.0/compiler.36424714_0"
        /*0030*/ 	.string	"-arch sm_100 -m 64 "



//--------------------- .note.nv.cuinfo           --------------------------
	.section	.note.nv.cuinfo,"",@"SHT_NOTE"
	.sectionflags	@"SHF_NOTE_NV_CUINFO"
        /*0018*/ 	.short	0x0002
        /*001a*/ 	.short	0x0064
        /*001c*/ 	.short	0x0082
	.zero		2


//--------------------- .nv.info                  --------------------------
	.section	.nv.info,"",@"SHT_CUDA_INFO"
	.align	4


	//----- nvinfo : EIATTR_REGCOUNT
	.align		4
        /*0000*/ 	.byte	0x04, 0x2f
        /*0002*/ 	.short	(.L_1 - .L_0)
	.align		4
.L_0:
        /*0004*/ 	.word	index@(_Z14linear_forwardPfPKfS1_S1_iii)
        /*0008*/ 	.word	0x0000001f


	//----- nvinfo : EIATTR_FRAME_SIZE
	.align		4
.L_1:
        /*000c*/ 	.byte	0x04, 0x11
        /*000e*/ 	.short	(.L_3 - .L_2)
	.align		4
.L_2:
        /*0010*/ 	.word	index@(_Z14linear_forwardPfPKfS1_S1_iii)
        /*0014*/ 	.word	0x00000000


	//----- nvinfo : EIATTR_REGCOUNT
	.align		4
.L_3:
        /*0018*/ 	.byte	0x04, 0x2f
        /*001a*/ 	.short	(.L_5 - .L_4)
	.align		4
.L_4:
        /*001c*/ 	.word	index@(_Z15linear_backwardPfS_S_PKfS1_S1_iii)
        /*0020*/ 	.word	0x0000001c


	//----- nvinfo : EIATTR_FRAME_SIZE
	.align		4
.L_5:
        /*0024*/ 	.byte	0x04, 0x11
        /*0026*/ 	.short	(.L_7 - .L_6)
	.align		4
.L_6:
        /*0028*/ 	.word	index@(_Z15linear_backwardPfS_S_PKfS1_S1_iii)
        /*002c*/ 	.word	0x00000000


	//----- nvinfo : EIATTR_REGCOUNT
	.align		4
.L_7:
        /*0030*/ 	.byte	0x04, 0x2f
        /*0032*/ 	.short	(.L_9 - .L_8)
	.align		4
.L_8:
        /*0034*/ 	.word	index@(_Z21linear_update_weightsPfPKffii)
        /*0038*/ 	.word	0x0000000a


	//----- nvinfo : EIATTR_FRAME_SIZE
	.align		4
.L_9:
        /*003c*/ 	.byte	0x04, 0x11
        /*003e*/ 	.short	(.L_11 - .L_10)
	.align		4
.L_10:
        /*0040*/ 	.word	index@(_Z21linear_update_weightsPfPKffii)
        /*0044*/ 	.word	0x00000000


	//----- nvinfo : EIATTR_REGCOUNT
	.align		4
.L_11:
        /*0048*/ 	.byte	0x04, 0x2f
        /*004a*/ 	.short	(.L_13 - .L_12)
	.align		4
.L_12:
        /*004c*/ 	.word	index@(_Z18linear_update_biasPfPKffi)
        /*0050*/ 	.word	0x0000000a


	//----- nvinfo : EIATTR_FRAME_SIZE
	.align		4
.L_13:
        /*0054*/ 	.byte	0x04, 0x11
        /*0056*/ 	.short	(.L_15 - .L_14)
	.align		4
.L_14:
        /*0058*/ 	.word	index@(_Z18linear_update_biasPfPKffi)
        /*005c*/ 	.word	0x00000000


	//----- nvinfo : EIATTR_MIN_STACK_SIZE
	.align		4
.L_15:
        /*0060*/ 	.byte	0x04, 0x12
        /*0062*/ 	.short	(.L_17 - .L_16)
	.align		4
.L_16:
        /*0064*/ 	.word	index@(_Z18linear_update_biasPfPKffi)
        /*0068*/ 	.word	0x00000000


	//----- nvinfo : EIATTR_MIN_STACK_SIZE
	.align		4
.L_17:
        /*006c*/ 	.byte	0x04, 0x12
        /*006e*/ 	.short	(.L_19 - .L_18)
	.align		4
.L_18:
        /*0070*/ 	.word	index@(_Z21linear_update_weightsPfPKffii)
        /*0074*/ 	.word	0x00000000


	//----- nvinfo : EIATTR_MIN_STACK_SIZE
	.align		4
.L_19:
        /*0078*/ 	.byte	0x04, 0x12
        /*007a*/ 	.short	(.L_21 - .L_20)
	.align		4
.L_20:
        /*007c*/ 	.word	index@(_Z15linear_backwardPfS_S_PKfS1_S1_iii)
        /*0080*/ 	.word	0x00000000


	//----- nvinfo : EIATTR_MIN_STACK_SIZE
	.align		4
.L_21:
        /*0084*/ 	.byte	0x04, 0x12
        /*0086*/ 	.short	(.L_23 - .L_22)
	.align		4
.L_22:
        /*0088*/ 	.word	index@(_Z14linear_forwardPfPKfS1_S1_iii)
        /*008c*/ 	.word	0x00000000
.L_23:


//--------------------- .nv.compat                --------------------------
	.section	.nv.compat,"",@"SHT_CUDA_COMPAT_INFO"
	.align	4
        /*0000*/ 	.byte	0x02, 0x09, 0x00, 0x00, 0x02, 0x02, 0x01, 0x00, 0x02, 0x05, 0x05, 0x00, 0x03, 0x07, 0x01, 0x01
        /*0010*/ 	.byte	0x02, 0x03, 0x00, 0x00, 0x02, 0x06, 0x01, 0x00, 0x04, 0x0b, 0x08, 0x00, 0x09, 0x00, 0x00, 0x00
        /*0020*/ 	.byte	0x00, 0x00, 0x00, 0x00


//--------------------- .nv.info._Z18linear_update_biasPfPKffi --------------------------
	.section	.nv.info._Z18linear_update_biasPfPKffi,"",@"SHT_CUDA_INFO"
	.sectionflags	@""
	.align	4


	//----- nvinfo : EIATTR_CUDA_API_VERSION
	.align		4
        /*0000*/ 	.byte	0x04, 0x37
        /*0002*/ 	.short	(.L_25 - .L_24)
.L_24:
        /*0004*/ 	.word	0x00000082


	//----- nvinfo : EIATTR_KPARAM_INFO
	.align		4
.L_25:
        /*0008*/ 	.byte	0x04, 0x17
        /*000a*/ 	.short	(.L_27 - .L_26)
.L_26:
        /*000c*/ 	.word	0x00000000
        /*0010*/ 	.short	0x0003
        /*0012*/ 	.short	0x0014
        /*0014*/ 	.byte	0x00, 0xf0, 0x11, 0x00


	//----- nvinfo : EIATTR_KPARAM_INFO
	.align		4
.L_27:
        /*0018*/ 	.byte	0x04, 0x17
        /*001a*/ 	.short	(.L_29 - .L_28)
.L_28:
        /*001c*/ 	.word	0x00000000
        /*0020*/ 	.short	0x0002
        /*0022*/ 	.short	0x0010
        /*0024*/ 	.byte	0x00, 0xf0, 0x11, 0x00


	//----- nvinfo : EIATTR_KPARAM_INFO
	.align		4
.L_29:
        /*0028*/ 	.byte	0x04, 0x17
        /*002a*/ 	.short	(.L_31 - .L_30)
.L_30:
        /*002c*/ 	.word	0x00000000
        /*0030*/ 	.short	0x0001
        /*0032*/ 	.short	0x0008
        /*0034*/ 	.byte	0x00, 0xf5, 0x21, 0x00


	//----- nvinfo : EIATTR_KPARAM_INFO
	.align		4
.L_31:
        /*0038*/ 	.byte	0x04, 0x17
        /*003a*/ 	.short	(.L_33 - .L_32)
.L_32:
        /*003c*/ 	.word	0x00000000
        /*0040*/ 	.short	0x0000
        /*0042*/ 	.short	0x0000
        /*0044*/ 	.byte	0x00, 0xf5, 0x21, 0x00


	//----- nvinfo : EIATTR_SPARSE_MMA_MASK
	.align		4
.L_33:
        /*0048*/ 	.byte	0x03, 0x50
        /*004a*/ 	.short	0x0000


	//----- nvinfo : EIATTR_MAXREG_COUNT
	.align		4
        /*004c*/ 	.byte	0x03, 0x1b
        /*004e*/ 	.short	0x00ff


	//----- nvinfo : EIATTR_MERCURY_ISA_VERSION
	.align		4
        /*0050*/ 	.byte	0x03, 0x5f
        /*0052*/ 	.short	0x0101


	//----- nvinfo : EIATTR_VRC_CTA_INIT_COUNT
	.align		4
        /*0054*/ 	.byte	0x02, 0x4a
	.zero		1
	.zero		1


	//----- nvinfo : EIATTR_EXIT_INSTR_OFFSETS
	.align		4
        /*0058*/ 	.byte	0x04, 0x1c
        /*005a*/ 	.short	(.L_35 - .L_34)


	//   ....[0]....
.L_34:
        /*005c*/ 	.word	0x00000070


	//   ....[1]....
        /*0060*/ 	.word	0x00000120


	//----- nvinfo : EIATTR_CBANK_PARAM_SIZE
	.align		4
.L_35:
        /*0064*/ 	.byte	0x03, 0x19
        /*0066*/ 	.short	0x0018


	//----- nvinfo : EIATTR_PARAM_CBANK
	.align		4
        /*0068*/ 	.byte	0x04, 0x0a
        /*006a*/ 	.short	(.L_37 - .L_36)
	.align		4
.L_36:
        /*006c*/ 	.word	index@(.nv.constant0._Z18linear_update_biasPfPKffi)
        /*0070*/ 	.short	0x0380
        /*0072*/ 	.short	0x0018


	//----- nvinfo : EIATTR_SW_WAR
	.align		4
.L_37:
        /*0074*/ 	.byte	0x04, 0x36
        /*0076*/ 	.short	(.L_39 - .L_38)
.L_38:
        /*0078*/ 	.word	0x00000008
.L_39:


//--------------------- .nv.info._Z21linear_update_weightsPfPKffii --------------------------
	.section	.nv.info._Z21linear_update_weightsPfPKffii,"",@"SHT_CUDA_INFO"
	.sectionflags	@""
	.align	4


	//----- nvinfo : EIATTR_CUDA_API_VERSION
	.align		4
        /*0000*/ 	.byte	0x04, 0x37
        /*0002*/ 	.short	(.L_41 - .L_40)
.L_40:
        /*0004*/ 	.word	0x00000082


	//----- nvinfo : EIATTR_KPARAM_INFO
	.align		4
.L_41:
        /*0008*/ 	.byte	0x04, 0x17
        /*000a*/ 	.short	(.L_43 - .L_42)
.L_42:
        /*000c*/ 	.word	0x00000000
        /*0010*/ 	.short	0x0004
        /*0012*/ 	.short	0x0018
        /*0014*/ 	.byte	0x00, 0xf0, 0x11, 0x00


	//----- nvinfo : EIATTR_KPARAM_INFO
	.align		4
.L_43:
        /*0018*/ 	.byte	0x04, 0x17
        /*001a*/ 	.short	(.L_45 - .L_44)
.L_44:
        /*001c*/ 	.word	0x00000000
        /*0020*/ 	.short	0x0003
        /*0022*/ 	.short	0x0014
        /*0024*/ 	.byte	0x00, 0xf0, 0x11, 0x00


	//----- nvinfo : EIATTR_KPARAM_INFO
	.align		4
.L_45:
        /*0028*/ 	.byte	0x04, 0x17
        /*002a*/ 	.short	(.L_47 - .L_46)
.L_46:
        /*002c*/ 	.word	0x00000000
        /*0030*/ 	.short	0x0002
        /*0032*/ 	.short	0x0010
        /*0034*/ 	.byte	0x00, 0xf0, 0x11, 0x00


	//----- nvinfo : EIATTR_KPARAM_INFO
	.align		4
.L_47:
        /*0038*/ 	.byte	0x04, 0x17
        /*003a*/ 	.short	(.L_49 - .L_48)
.L_48:
        /*003c*/ 	.word	0x00000000
        /*0040*/ 	.short	0x0001
        /*0042*/ 	.short	0x0008
        /*0044*/ 	.byte	0x00, 0xf5, 0x21, 0x00


	//----- nvinfo : EIATTR_KPARAM_INFO
	.align		4
.L_49:
        /*0048*/ 	.byte	0x04, 0x17
        /*004a*/ 	.short	(.L_51 - .L_50)
.L_50:
        /*004c*/ 	.word	0x00000000
        /*0050*/ 	.short	0x0000
        /*0052*/ 	.short	0x0000
        /*0054*/ 	.byte	0x00, 0xf5, 0x21, 0x00


	//----- nvinfo : EIATTR_SPARSE_MMA_MASK
	.align		4
.L_51:
        /*0058*/ 	.byte	0x03, 0x50
        /*005a*/ 	.short	0x0000


	//----- nvinfo : EIATTR_MAXREG_COUNT
	.align		4
        /*005c*/ 	.byte	0x03, 0x1b
        /*005e*/ 	.short	0x00ff


	//----- nvinfo : EIATTR_MERCURY_ISA_VERSION
	.align		4
        /*0060*/ 	.byte	0x03, 0x5f
        /*0062*/ 	.short	0x0101


	//----- nvinfo : EIATTR_VRC_CTA_INIT_COUNT
	.align		4
        /*0064*/ 	.byte	0x02, 0x4a
	.zero		1
	.zero		1


	//----- nvinfo : EIATTR_EXIT_INSTR_OFFSETS
	.align		4
        /*0068*/ 	.byte	0x04, 0x1c
        /*006a*/ 	.short	(.L_53 - .L_52)


	//   ....[0]....
.L_52:
        /*006c*/ 	.word	0x00000090


	//   ....[1]....
        /*0070*/ 	.word	0x00000140


	//----- nvinfo : EIATTR_CBANK_PARAM_SIZE
	.align		4
.L_53:
        /*0074*/ 	.byte	0x03, 0x19
        /*0076*/ 	.short	0x001c


	//----- nvinfo : EIATTR_PARAM_CBANK
	.align		4
        /*0078*/ 	.byte	0x04, 0x0a
        /*007a*/ 	.short	(.L_55 - .L_54)
	.align		4
.L_54:
        /*007c*/ 	.word	index@(.nv.constant0._Z21linear_update_weightsPfPKffii)
        /*0080*/ 	.short	0x0380
        /*0082*/ 	.short	0x001c


	//----- nvinfo : EIATTR_SW_WAR
	.align		4
.L_55:
        /*0084*/ 	.byte	0x04, 0x36
        /*0086*/ 	.short	(.L_57 - .L_56)
.L_56:
        /*0088*/ 	.word	0x00000008
.L_57:


//--------------------- .nv.info._Z15linear_backwardPfS_S_PKfS1_S1_iii --------------------------
	.section	.nv.info._Z15linear_backwardPfS_S_PKfS1_S1_iii,"",@"SHT_CUDA_INFO"
	.sectionflags	@""
	.align	4


	//----- nvinfo : EIATTR_CUDA_API_VERSION
	.align		4
        /*0000*/ 	.byte	0x04, 0x37
        /*0002*/ 	.short	(.L_59 - .L_58)
.L_58:
        /*0004*/ 	.word	0x00000082


	//----- nvinfo : EIATTR_KPARAM_INFO
	.align		4
.L_59:
        /*0008*/ 	.byte	0x04, 0x17
        /*000a*/ 	.short	(.L_61 - .L_60)
.L_60:
        /*000c*/ 	.word	0x00000000
        /*0010*/ 	.short	0x0008
        /*0012*/ 	.short	0x0038
        /*0014*/ 	.byte	0x00, 0xf0, 0x11, 0x00


	//----- nvinfo : EIATTR_KPARAM_INFO
	.align		4
.L_61:
        /*0018*/ 	.byte	0x04, 0x17
        /*001a*/ 	.short	(.L_63 - .L_62)
.L_62:
        /*001c*/ 	.word	0x00000000
        /*0020*/ 	.short	0x0007
        /*0022*/ 	.short	0x0034
        /*0024*/ 	.byte	0x00, 0xf0, 0x11, 0x00


	//----- nvinfo : EIATTR_KPARAM_INFO
	.align		4
.L_63:
        /*0028*/ 	.byte	0x04, 0x17
        /*002a*/ 	.short	(.L_65 - .L_64)
.L_64:
        /*002c*/ 	.word	0x00000000
        /*0030*/ 	.short	0x0006
        /*0032*/ 	.short	0x0030
        /*0034*/ 	.byte	0x00, 0xf0, 0x11, 0x00


	//----- nvinfo : EIATTR_KPARAM_INFO
	.align		4
.L_65:
        /*0038*/ 	.byte	0x04, 0x17
        /*003a*/ 	.short	(.L_67 - .L_66)
.L_66:
        /*003c*/ 	.word	0x00000000
        /*0040*/ 	.short	0x0005
        /*0042*/ 	.short	0x0028
        /*0044*/ 	.byte	0x00, 0xf5, 0x21, 0x00


	//----- nvinfo : EIATTR_KPARAM_INFO
	.align		4
.L_67:
        /*0048*/ 	.byte	0x04, 0x17
        /*004a*/ 	.short	(.L_69 - .L_68)
.L_68:
        /*004c*/ 	.word	0x00000000
        /*0050*/ 	.short	0x0004
        /*0052*/ 	.short	0x0020
        /*0054*/ 	.byte	0x00, 0xf5, 0x21, 0x00


	//----- nvinfo : EIATTR_KPARAM_INFO
	.align		4
.L_69:
        /*0058*/ 	.byte	0x04, 0x17
        /*005a*/ 	.short	(.L_71 - .L_70)
.L_70:
        /*005c*/ 	.word	0x00000000
        /*0060*/ 	.short	0x0003
        /*0062*/ 	.short	0x0018
        /*0064*/ 	.byte	0x00, 0xf5, 0x21, 0x00


	//----- nvinfo : EIATTR_KPARAM_INFO
	.align		4
.L_71:
        /*0068*/ 	.byte	0x04, 0x17
        /*006a*/ 	.short	(.L_73 - .L_72)
.L_72:
        /*006c*/ 	.word	0x00000000
        /*0070*/ 	.short	0x0002
        /*0072*/ 	.short	0x0010
        /*0074*/ 	.byte	0x00, 0xf5, 0x21, 0x00


	//----- nvinfo : EIATTR_KPARAM_INFO
	.align		4
.L_73:
        /*0078*/ 	.byte	0x04, 0x17
        /*007a*/ 	.short	(.L_75 - .L_74)
.L_74:
        /*007c*/ 	.word	0x00000000
        /*0080*/ 	.short	0x0001
        /*0082*/ 	.short	0x0008
        /*0084*/ 	.byte	0x00, 0xf5, 0x21, 0x00


	//----- nvinfo : EIATTR_KPARAM_INFO
	.align		4
.L_75:
        /*0088*/ 	.byte	0x04, 0x17
        /*008a*/ 	.short	(.L_77 - .L_76)
.L_76:
        /*008c*/ 	.word	0x00000000
        /*0090*/ 	.short	0x0000
        /*0092*/ 	.short	0x0000
        /*0094*/ 	.byte	0x00, 0xf5, 0x21, 0x00


	//----- nvinfo : EIATTR_SPARSE_MMA_MASK
	.align		4
.L_77:
        /*0098*/ 	.byte	0x03, 0x50
        /*009a*/ 	.short	0x0000


	//----- nvinfo : EIATTR_MAXREG_COUNT
	.align		4
        /*009c*/ 	.byte	0x03, 0x1b
        /*009e*/ 	.short	0x00ff


	//----- nvinfo : EIATTR_MERCURY_ISA_VERSION
	.align		4
        /*00a0*/ 	.byte	0x03, 0x5f
        /*00a2*/ 	.short	0x0101


	//----- nvinfo : EIATTR_VRC_CTA_INIT_COUNT
	.align		4
        /*00a4*/ 	.byte	0x02, 0x4a
	.zero		1
	.zero		1


	//----- nvinfo : EIATTR_EXIT_INSTR_OFFSETS
	.align		4
        /*00a8*/ 	.byte	0x04, 0x1c
        /*00aa*/ 	.short	(.L_79 - .L_78)


	//   ....[0]....
.L_78:
        /*00ac*/ 	.word	0x000000a0


	//   ....[1]....
        /*00b0*/ 	.word	0x00000150


	//   ....[2]....
        /*00b4*/ 	.word	0x00000690


	//   ....[3]....
        /*00b8*/ 	.word	0x000009b0


	//   ....[4]....
        /*00bc*/ 	.word	0x00000c10


	//   ....[5]....
        /*00c0*/ 	.word	0x00000d20


	//----- nvinfo : EIATTR_CBANK_PARAM_SIZE
	.align		4
.L_79:
        /*00c4*/ 	.byte	0x03, 0x19
        /*00c6*/ 	.short	0x003c


	//----- nvinfo : EIATTR_PARAM_CBANK
	.align		4
        /*00c8*/ 	.byte	0x04, 0x0a
        /*00ca*/ 	.short	(.L_81 - .L_80)
	.align		4
.L_80:
        /*00cc*/ 	.word	index@(.nv.constant0._Z15linear_backwardPfS_S_PKfS1_S1_iii)
        /*00d0*/ 	.short	0x0380
        /*00d2*/ 	.short	0x003c


	//----- nvinfo : EIATTR_SW_WAR
	.align		4
.L_81:
        /*00d4*/ 	.byte	0x04, 0x36
        /*00d6*/ 	.short	(.L_83 - .L_82)
.L_82:
        /*00d8*/ 	.word	0x00000008
.L_83:


//--------------------- .nv.info._Z14linear_forwardPfPKfS1_S1_iii --------------------------
	.section	.nv.info._Z14linear_forwardPfPKfS1_S1_iii,"",@"SHT_CUDA_INFO"
	.sectionflags	@""
	.align	4


	//----- nvinfo : EIATTR_CUDA_API_VERSION
	.align		4
        /*0000*/ 	.byte	0x04, 0x37
        /*0002*/ 	.short	(.L_85 - .L_84)
.L_84:
        /*0004*/ 	.word	0x00000082


	//----- nvinfo : EIATTR_KPARAM_INFO
	.align		4
.L_85:
        /*0008*/ 	.byte	0x04, 0x17
        /*000a*/ 	.short	(.L_87 - .L_86)
.L_86:
        /*000c*/ 	.word	0x00000000
        /*0010*/ 	.short	0x0006
        /*0012*/ 	.short	0x0028
        /*0014*/ 	.byte	0x00, 0xf0, 0x11, 0x00


	//----- nvinfo : EIATTR_KPARAM_INFO
	.align		4
.L_87:
        /*0018*/ 	.byte	0x04, 0x17
        /*001a*/ 	.short	(.L_89 - .L_88)
.L_88:
        /*001c*/ 	.word	0x00000000
        /*0020*/ 	.short	0x0005
        /*0022*/ 	.short	0x0024
        /*0024*/ 	.byte	0x00, 0xf0, 0x11, 0x00


	//----- nvinfo : EIATTR_KPARAM_INFO
	.align		4
.L_89:
        /*0028*/ 	.byte	0x04, 0x17
        /*002a*/ 	.short	(.L_91 - .L_90)
.L_90:
        /*002c*/ 	.word	0x00000000
        /*0030*/ 	.short	0x0004
        /*0032*/ 	.short	0x0020
        /*0034*/ 	.byte	0x00, 0xf0, 0x11, 0x00


	//----- nvinfo : EIATTR_KPARAM_INFO
	.align		4
.L_91:
        /*0038*/ 	.byte	0x04, 0x17
        /*003a*/ 	.short	(.L_93 - .L_92)
.L_92:
        /*003c*/ 	.word	0x00000000
        /*0040*/ 	.short	0x0003
        /*0042*/ 	.short	0x0018
        /*0044*/ 	.byte	0x00, 0xf5, 0x21, 0x00


	//----- nvinfo : EIATTR_KPARAM_INFO
	.align		4
.L_93:
        /*0048*/ 	.byte	0x04, 0x17
        /*004a*/ 	.short	(.L_95 - .L_94)
.L_94:
        /*004c*/ 	.word	0x00000000
        /*0050*/ 	.short	0x0002
        /*0052*/ 	.short	0x0010
        /*0054*/ 	.byte	0x00, 0xf5, 0x21, 0x00


	//----- nvinfo : EIATTR_KPARAM_INFO
	.align		4
.L_95:
        /*0058*/ 	.byte	0x04, 0x17
        /*005a*/ 	.short	(.L_97 - .L_96)
.L_96:
        /*005c*/ 	.word	0x00000000
        /*0060*/ 	.short	0x0001
        /*0062*/ 	.short	0x0008
        /*0064*/ 	.byte	0x00, 0xf5, 0x21, 0x00


	//----- nvinfo : EIATTR_KPARAM_INFO
	.align		4
.L_97:
        /*0068*/ 	.byte	0x04, 0x17
        /*006a*/ 	.short	(.L_99 - .L_98)
.L_98:
        /*006c*/ 	.word	0x00000000
        /*0070*/ 	.short	0x0000
        /*0072*/ 	.short	0x0000
        /*0074*/ 	.byte	0x00, 0xf5, 0x21, 0x00


	//----- nvinfo : EIATTR_SPARSE_MMA_MASK
	.align		4
.L_99:
        /*0078*/ 	.byte	0x03, 0x50
        /*007a*/ 	.short	0x0000


	//----- nvinfo : EIATTR_MAXREG_COUNT
	.align		4
        /*007c*/ 	.byte	0x03, 0x1b
        /*007e*/ 	.short	0x00ff


	//----- nvinfo : EIATTR_MERCURY_ISA_VERSION
	.align		4
        /*0080*/ 	.byte	0x03, 0x5f
        /*0082*/ 	.short	0x0101


	//----- nvinfo : EIATTR_VRC_CTA_INIT_COUNT
	.align		4
        /*0084*/ 	.byte	0x02, 0x4a
	.zero		1
	.zero		1


	//----- nvinfo : EIATTR_EXIT_INSTR_OFFSETS
	.align		4
        /*0088*/ 	.byte	0x04, 0x1c
        /*008a*/ 	.short	(.L_101 - .L_100)


	//   ....[0]....
.L_100:
        /*008c*/ 	.word	0x000000a0


	//   ....[1]....
        /*0090*/ 	.word	0x00000c20


	//----- nvinfo : EIATTR_CBANK_PARAM_SIZE
	.align		4
.L_101:
        /*0094*/ 	.byte	0x03, 0x19
        /*0096*/ 	.short	0x002c


	//----- nvinfo : EIATTR_PARAM_CBANK
	.align		4
        /*0098*/ 	.byte	0x04, 0x0a
        /*009a*/ 	.short	(.L_103 - .L_102)
	.align		4
.L_102:
        /*009c*/ 	.word	index@(.nv.constant0._Z14linear_forwardPfPKfS1_S1_iii)
        /*00a0*/ 	.short	0x0380
        /*00a2*/ 	.short	0x002c


	//----- nvinfo : EIATTR_SW_WAR
	.align		4
.L_103:
        /*00a4*/ 	.byte	0x04, 0x36
        /*00a6*/ 	.short	(.L_105 - .L_104)
.L_104:
        /*00a8*/ 	.word	0x00000008
.L_105:


//--------------------- .nv.callgraph             --------------------------
	.section	.nv.callgraph,"",@"SHT_CUDA_CALLGRAPH"
	.align	4
	.sectionentsize	8
	.align		4
        /*0000*/ 	.word	0x00000000
	.align		4
        /*0004*/ 	.word	0xffffffff
	.align		4
        /*0008*/ 	.word	0x00000000
	.align		4
        /*000c*/ 	.word	0xfffffffe
	.align		4
        /*0010*/ 	.word	0x00000000
	.align		4
        /*0014*/ 	.word	0xfffffffd
	.align		4
        /*0018*/ 	.word	0x00000000
	.align		4
        /*001c*/ 	.word	0xfffffffc


//--------------------- .text._Z18linear_update_biasPfPKffi --------------------------
	.section	.text._Z18linear_update_biasPfPKffi,"ax",@progbits
	.align	128
        .global         _Z18linear_update_biasPfPKffi
        .type           _Z18linear_update_biasPfPKffi,@function
        .size           _Z18linear_update_biasPfPKffi,(.L_x_14 - _Z18linear_update_biasPfPKffi)
        .other          _Z18linear_update_biasPfPKffi,@"STO_CUDA_ENTRY STV_DEFAULT"
_Z18linear_update_biasPfPKffi:
.text._Z18linear_update_biasPfPKffi:
[----:B------:R-:W-:Y:S01]  /*0000*/  LDC R1, c[0x0][0x37c] ;  /* 0x0000df00ff017b82 */ /* 0x000fe20000000800 */
[----:B------:R-:W0:Y:S07]  /*0010*/  S2R R0, SR_TID.X ;  /* 0x0000000000007919 */ /* 0x000e2e0000002100 */
[----:B------:R-:W0:Y:S01]  /*0020*/  S2UR UR4, SR_CTAID.X ;  /* 0x00000000000479c3 */ /* 0x000e220000002500 */
[----:B------:R-:W1:Y:S07]  /*0030*/  LDCU UR5, c[0x0][0x394] ;  /* 0x00007280ff0577ac */ /* 0x000e6e0008000800 */
[----:B------:R-:W0:Y:S02]  /*0040*/  LDC R7, c[0x0][0x360] ;  /* 0x0000d800ff077b82 */ /* 0x000e240000000800 */
[----:B0-----:R-:W-:-:S05]  /*0050*/  IMAD R7, R7, UR4, R0 ;  /* 0x0000000407077c24 */ /* 0x001fca000f8e0200 */
[----:B-1----:R-:W-:-:S13]  /*0060*/  ISETP.GE.AND P0, PT, R7, UR5, PT ;  /* 0x0000000507007c0c */ /* 0x002fda000bf06270 */
[----:B------:R-:W-:Y:S05]  /*0070*/  @P0 EXIT ;  /* 0x000000000000094d */ /* 0x000fea0003800000 */
[----:B------:R-:W0:Y:S01]  /*0080*/  LDC.64 R2, c[0x0][0x388] ;  /* 0x0000e200ff027b82 */ /* 0x000e220000000a00 */
[----:B------:R-:W1:Y:S01]  /*0090*/  LDCU.64 UR4, c[0x0][0x358] ;  /* 0x00006b00ff0477ac */ /* 0x000e620008000a00 */
[----:B------:R-:W2:Y:S06]  /*00a0*/  LDCU UR6, c[0x0][0x390] ;  /* 0x00007200ff0677ac */ /* 0x000eac0008000800 */
[----:B------:R-:W3:Y:S01]  /*00b0*/  LDC.64 R4, c[0x0][0x380] ;  /* 0x0000e000ff047b82 */ /* 0x000ee20000000a00 */
[----:B0-----:R-:W-:-:S06]  /*00c0*/  IMAD.WIDE R2, R7, 0x4, R2 ;  /* 0x0000000407027825 */ /* 0x001fcc00078e0202 */
[----:B-1----:R-:W2:Y:S01]  /*00d0*/  LDG.E R2, desc[UR4][R2.64] ;  /* 0x0000000402027981 */ /* 0x002ea2000c1e1900 */
[----:B---3--:R-:W-:-:S05]  /*00e0*/  IMAD.WIDE R4, R7, 0x4, R4 ;  /* 0x0000000407047825 */ /* 0x008fca00078e0204 */
[----:B------:R-:W2:Y:S02]  /*00f0*/  LDG.E R7, desc[UR4][R4.64] ;  /* 0x0000000404077981 */ /* 0x000ea4000c1e1900 */
[----:B--2---:R-:W-:-:S05]  /*0100*/  FFMA R7, -R2, UR6, R7 ;  /* 0x0000000602077c23 */ /* 0x004fca0008000107 */
[----:B------:R-:W-:Y:S01]  /*0110*/  STG.E desc[UR4][R4.64], R7 ;  /* 0x0000000704007986 */ /* 0x000fe2000c101904 */
[----:B------:R-:W-:Y:S05]  /*0120*/  EXIT ;  /* 0x000000000000794d */ /* 0x000fea0003800000 */
.L_x_0:
[----:B------:R-:W-:-:S00]  /*0130*/  BRA `(.L_x_0) ;  /* 0xfffffffc00fc7947 */ /* 0x000fc0000383ffff */
[----:B------:R-:W-:-:S00]  /*0140*/  NOP ;  /* 0x0000000000007918 */ /* 0x000fc00000000000 */
        /* <DEDUP_REMOVED lines=11> */
.L_x_14:


//--------------------- .text._Z21linear_update_weightsPfPKffii --------------------------
	.section	.text._Z21linear_update_weightsPfPKffii,"ax",@progbits
	.align	128
        .global         _Z21linear_update_weightsPfPKffii
        .type           _Z21linear_update_weightsPfPKffii,@function
        .size           _Z21linear_update_weightsPfPKffii,(.L_x_15 - _Z21linear_update_weightsPfPKffii)
        .other          _Z21linear_update_weightsPfPKffii,@"STO_CUDA_ENTRY STV_DEFAULT"
_Z21linear_update_weightsPfPKffii:
.text._Z21linear_update_weightsPfPKffii:
[----:B------:R-:W-:Y:S01]  /*0000*/  LDC R1, c[0x0][0x37c] ;  /* 0x0000df00ff017b82 */ /* 0x000fe20000000800 */
[----:B------:R-:W0:Y:S07]  /*0010*/  S2R R0, SR_TID.X ;  /* 0x0000000000007919 */ /* 0x000e2e0000002100 */
[----:B------:R-:W0:Y:S01]  /*0020*/  S2UR UR6, SR_CTAID.X ;  /* 0x00000000000679c3 */ /* 0x000e220000002500 */
[----:B------:R-:W1:Y:S01]  /*0030*/  LDCU UR4, c[0x0][0x398] ;  /* 0x00007300ff0477ac */ /* 0x000e620008000800 */
[----:B------:R-:W1:Y:S06]  /*0040*/  LDCU UR5, c[0x0][0x394] ;  /* 0x00007280ff0577ac */ /* 0x000e6c0008000800 */
[----:B------:R-:W0:Y:S01]  /*0050*/  LDC R7, c[0x0][0x360] ;  /* 0x0000d800ff077b82 */ /* 0x000e220000000800 */
[----:B-1----:R-:W-:Y:S01]  /*0060*/  UIMAD UR4, UR4, UR5, URZ ;  /* 0x00000005040472a4 */ /* 0x002fe2000f8e02ff */
[----:B0-----:R-:W-:-:S05]  /*0070*/  IMAD R7, R7, UR6, R0 ;  /* 0x0000000607077c24 */ /* 0x001fca000f8e0200 */
[----:B------:R-:W-:-:S13]  /*0080*/  ISETP.GE.AND P0, PT, R7, UR4, PT ;  /* 0x0000000407007c0c */ /* 0x000fda000bf06270 */
        /* <DEDUP_REMOVED lines=12> */
.L_x_1:
        /* <DEDUP_REMOVED lines=11> */
.L_x_15:


//--------------------- .text._Z15linear_backwardPfS_S_PKfS1_S1_iii --------------------------
	.section	.text._Z15linear_backwardPfS_S_PKfS1_S1_iii,"ax",@progbits
	.align	128
        .global         _Z15linear_backwardPfS_S_PKfS1_S1_iii
        .type           _Z15linear_backwardPfS_S_PKfS1_S1_iii,@function
        .size           _Z15linear_backwardPfS_S_PKfS1_S1_iii,(.L_x_16 - _Z15linear_backwardPfS_S_PKfS1_S1_iii)
        .other          _Z15linear_backwardPfS_S_PKfS1_S1_iii,@"STO_CUDA_ENTRY STV_DEFAULT"
_Z15linear_backwardPfS_S_PKfS1_S1_iii:
.text._Z15linear_backwardPfS_S_PKfS1_S1_iii:
[----:B------:R-:W-:Y:S01]  /*0000*/  LDC R1, c[0x0][0x37c] ;  /* 0x0000df00ff017b82 */ /* 0x000fe20000000800 */
[----:B------:R-:W0:Y:S07]  /*0010*/  S2R R0, SR_TID.X ;  /* 0x0000000000007919 */ /* 0x000e2e0000002100 */
[----:B------:R-:W0:Y:S08]  /*0020*/  S2UR UR4, SR_CTAID.X ;  /* 0x00000000000479c3 */ /* 0x000e300000002500 */
[----:B------:R-:W0:Y:S08]  /*0030*/  LDC R5, c[0x0][0x360] ;  /* 0x0000d800ff057b82 */ /* 0x000e300000000800 */
[----:B------:R-:W1:Y:S08]  /*0040*/  LDC R4, c[0x0][0x3b8] ;  /* 0x0000ee00ff047b82 */ /* 0x000e700000000800 */
[----:B------:R-:W2:Y:S08]  /*0050*/  S2UR UR6, SR_CTAID.Y ;  /* 0x00000000000679c3 */ /* 0x000eb00000002600 */
[----:B------:R-:W2:Y:S01]  /*0060*/  LDC R2, c[0x0][0x3b0] ;  /* 0x0000ec00ff027b82 */ /* 0x000ea20000000800 */
[----:B0-----:R-:W-:-:S05]  /*0070*/  IMAD R5, R5, UR4, R0 ;  /* 0x0000000405057c24 */ /* 0x001fca000f8e0200 */
[----:B-1----:R-:W-:-:S04]  /*0080*/  ISETP.GE.AND P0, PT, R5, R4, PT ;  /* 0x000000040500720c */ /* 0x002fc80003f06270 */
[----:B--2---:R-:W-:-:S13]  /*0090*/  ISETP.LE.OR P0, PT, R2, UR6, P0 ;  /* 0x0000000602007c0c */ /* 0x004fda0008703670 */
[----:B------:R-:W-:Y:S05]  /*00a0*/  @P0 EXIT ;  /* 0x000000000000094d */ /* 0x000fea0003800000 */
[----:B------:R-:W0:Y:S01]  /*00b0*/  LDC.64 R2, c[0x0][0x398] ;  /* 0x0000e600ff027b82 */ /* 0x000e220000000a00 */
[----:B------:R-:W1:Y:S01]  /*00c0*/  LDCU.64 UR4, c[0x0][0x358] ;  /* 0x00006b00ff0477ac */ /* 0x000e620008000a00 */
[----:B------:R-:W-:-:S06]  /*00d0*/  IMAD R7, R4, UR6, R5 ;  /* 0x0000000604077c24 */ /* 0x000fcc000f8e0205 */
[----:B------:R-:W2:Y:S01]  /*00e0*/  LDC R4, c[0x0][0x3b4] ;  /* 0x0000ed00ff047b82 */ /* 0x000ea20000000800 */
[----:B0-----:R-:W-:-:S07]  /*00f0*/  IMAD.WIDE R2, R7, 0x4, R2 ;  /* 0x0000000407027825 */ /* 0x001fce00078e0202 */
[----:B------:R-:W0:Y:S01]  /*0100*/  LDC.64 R6, c[0x0][0x390] ;  /* 0x0000e400ff067b82 */ /* 0x000e220000000a00 */
[----:B-1----:R-:W3:Y:S01]  /*0110*/  LDG.E R0, desc[UR4][R2.64] ;  /* 0x0000000402007981 */ /* 0x002ee2000c1e1900 */
[----:B--2---:R-:W-:Y:S01]  /*0120*/  ISETP.GE.AND P0, PT, R4, 0x1, PT ;  /* 0x000000010400780c */ /* 0x004fe20003f06270 */
[----:B0-----:R-:W-:-:S05]  /*0130*/  IMAD.WIDE R6, R5, 0x4, R6 ;  /* 0x0000000405067825 */ /* 0x001fca00078e0206 */
[----:B---3--:R0:W-:Y:S07]  /*0140*/  REDG.E.ADD.F32.FTZ.RN.STRONG.GPU desc[UR4][R6.64], R0 ;  /* 0x00000000060079a6 */ /* 0x0081ee000c12f304 */
[----:B------:R-:W-:Y:S05]  /*0150*/  @!P0 EXIT ;  /* 0x000000000000894d */ /* 0x000fea0003800000 */
[C---:B------:R-:W-:Y:S01]  /*0160*/  ISETP.GE.U32.AND P0, PT, R4.reuse, 0x8, PT ;  /* 0x000000080400780c */ /* 0x040fe20003f06070 */
[----:B0-----:R-:W-:Y:S02]  /*0170*/  HFMA2 R6, -RZ, RZ, 0, 0 ;  /* 0x00000000ff067431 */ /* 0x001fe400000001ff */
[----:B------:R-:W-:Y:S02]  /*0180*/  IMAD R2, R5, R4, RZ ;  /* 0x0000000405027224 */ /* 0x000fe400078e02ff */
[----:B------:R-:W-:-:S08]  /*0190*/  IMAD R3, R4, UR6, RZ ;  /* 0x0000000604037c24 */ /* 0x000fd0000f8e02ff */
[----:B------:R-:W-:Y:S05]  /*01a0*/  @!P0 BRA `(.L_x_2) ;  /* 0x0000000400348947 */ /* 0x000fea0003800000 */
[----:B------:R-:W0:Y:S01]  /*01b0*/  LDCU.64 UR6, c[0x0][0x3a8] ;  /* 0x00007500ff0677ac */ /* 0x000e220008000a00 */
[----:B------:R-:W-:Y:S02]  /*01c0*/  MOV R6, 0x10 ;  /* 0x0000001000067802 */ /* 0x000fe40000000f00 */
[----:B------:R-:W-:Y:S01]  /*01d0*/  MOV R7, 0x0 ;  /* 0x0000000000077802 */ /* 0x000fe20000000f00 */
[----:B------:R-:W1:Y:S01]  /*01e0*/  LDCU.64 UR8, c[0x0][0x380] ;  /* 0x00007000ff0877ac */ /* 0x000e620008000a00 */
[----:B------:R-:W-:Y:S02]  /*01f0*/  LOP3.LUT R5, R4, 0x7ffffff8, RZ, 0xc0, !PT ;  /* 0x7ffffff804057812 */ /* 0x000fe400078ec0ff */
[----:B------:R-:W-:Y:S01]  /*0200*/  MOV R14, R2 ;  /* 0x00000002000e7202 */ /* 0x000fe20000000f00 */
[----:B------:R-:W-:Y:S01]  /*0210*/  IMAD.WIDE.U32 R6, R3, 0x4, R6 ;  /* 0x0000000403067825 */ /* 0x000fe200078e0006 */
[----:B------:R-:W-:Y:S02]  /*0220*/  IADD3 R15, PT, PT, -R5, RZ, RZ ;  /* 0x000000ff050f7210 */ /* 0x000fe40007ffe1ff */
[----:B0-----:R-:W-:-:S02]  /*0230*/  IADD3 R17, P0, PT, R6, UR6, RZ ;  /* 0x0000000606117c10 */ /* 0x001fc4000ff1e0ff */
[----:B-1----:R-:W-:Y:S02]  /*0240*/  IADD3 R16, P1, PT, R6, UR8, RZ ;  /* 0x0000000806107c10 */ /* 0x002fe4000ff3e0ff */
[C---:B------:R-:W-:Y:S02]  /*0250*/  IADD3.X R18, PT, PT, R7.reuse, UR7, RZ, P0, !PT ;  /* 0x0000000707127c10 */ /* 0x040fe400087fe4ff */
[----:B------:R-:W-:-:S09]  /*0260*/  IADD3.X R19, PT, PT, R7, UR9, RZ, P1, !PT ;  /* 0x0000000907137c10 */ /* 0x000fd20008ffe4ff */
.L_x_3:
[----:B------:R-:W-:Y:S01]  /*0270*/  MOV R6, R17 ;  /* 0x0000001100067202 */ /* 0x000fe20000000f00 */
[----:B--2---:R-:W0:Y:S01]  /*0280*/  LDC.64 R8, c[0x0][0x388] ;  /* 0x0000e200ff087b82 */ /* 0x004e220000000a00 */
[----:B------:R-:W-:-:S05]  /*0290*/  MOV R7, R18 ;  /* 0x0000001200077202 */ /* 0x000fca0000000f00 */
[----:B------:R-:W2:Y:S02]  /*02a0*/  LDG.E R13, desc[UR4][R6.64+-0x10] ;  /* 0xfffff004060d7981 */ /* 0x000ea4000c1e1900 */
[----:B------:R-:W1:Y:S01]  /*02b0*/  LDC.64 R10, c[0x0][0x3a0] ;  /* 0x0000e800ff0a7b82 */ /* 0x000e620000000a00 */
[----:B0-----:R-:W-:-:S04]  /*02c0*/  IMAD.WIDE R8, R14, 0x4, R8 ;  /* 0x000000040e087825 */ /* 0x001fc800078e0208 */
[----:B-1----:R-:W-:-:S04]  /*02d0*/  IMAD.WIDE R10, R14, 0x4, R10 ;  /* 0x000000040e0a7825 */ /* 0x002fc800078e020a */
[----:B--2---:R-:W-:-:S05]  /*02e0*/  FMUL R13, R0, R13 ;  /* 0x0000000d000d7220 */ /* 0x004fca0000400000 */
[----:B------:R0:W-:Y:S04]  /*02f0*/  REDG.E.ADD.F32.FTZ.RN.STRONG.GPU desc[UR4][R8.64], R13 ;  /* 0x0000000d080079a6 */ /* 0x0001e8000c12f304 */
[----:B------:R-:W2:Y:S01]  /*0300*/  LDG.E R17, desc[UR4][R10.64] ;  /* 0x000000040a117981 */ /* 0x000ea2000c1e1900 */
[----:B------:R-:W-:Y:S01]  /*0310*/  IMAD.MOV.U32 R12, RZ, RZ, R16 ;  /* 0x000000ffff0c7224 */ /* 0x000fe200078e0010 */
[----:B0-----:R-:W-:Y:S01]  /*0320*/  MOV R13, R19 ;  /* 0x00000013000d7202 */ /* 0x001fe20000000f00 */
[----:B--2---:R-:W-:-:S05]  /*0330*/  FMUL R17, R0, R17 ;  /* 0x0000001100117220 */ /* 0x004fca0000400000 */
[----:B------:R0:W-:Y:S04]  /*0340*/  REDG.E.ADD.F32.FTZ.RN.STRONG.GPU desc[UR4][R12.64+-0x10], R17 ;  /* 0xfffff0110c0079a6 */ /* 0x0001e8000c12f304 */
[----:B------:R-:W2:Y:S02]  /*0350*/  LDG.E R19, desc[UR4][R6.64+-0xc] ;  /* 0xfffff40406137981 */ /* 0x000ea4000c1e1900 */
[----:B--2---:R-:W-:-:S05]  /*0360*/  FMUL R19, R0, R19 ;  /* 0x0000001300137220 */ /* 0x004fca0000400000 */
[----:B------:R1:W-:Y:S04]  /*0370*/  REDG.E.ADD.F32.FTZ.RN.STRONG.GPU desc[UR4][R8.64+0x4], R19 ;  /* 0x00000413080079a6 */ /* 0x0003e8000c12f304 */
[----:B------:R-:W2:Y:S02]  /*0380*/  LDG.E R21, desc[UR4][R10.64+0x4] ;  /* 0x000004040a157981 */ /* 0x000ea4000c1e1900 */
[----:B--2---:R-:W-:-:S05]  /*0390*/  FMUL R21, R0, R21 ;  /* 0x0000001500157220 */ /* 0x004fca0000400000 */
[----:B------:R2:W-:Y:S04]  /*03a0*/  REDG.E.ADD.F32.FTZ.RN.STRONG.GPU desc[UR4][R12.64+-0xc], R21 ;  /* 0xfffff4150c0079a6 */ /* 0x0005e8000c12f304 */
[----:B------:R-:W3:Y:S02]  /*03b0*/  LDG.E R23, desc[UR4][R6.64+-0x8] ;  /* 0xfffff80406177981 */ /* 0x000ee4000c1e1900 */
[----:B---3--:R-:W-:-:S05]  /*03c0*/  FMUL R23, R0, R23 ;  /* 0x0000001700177220 */ /* 0x008fca0000400000 */
[----:B------:R3:W-:Y:S04]  /*03d0*/  REDG.E.ADD.F32.FTZ.RN.STRONG.GPU desc[UR4][R8.64+0x8], R23 ;  /* 0x00000817080079a6 */ /* 0x0007e8000c12f304 */
[----:B------:R-:W4:Y:S02]  /*03e0*/  LDG.E R25, desc[UR4][R10.64+0x8] ;  /* 0x000008040a197981 */ /* 0x000f24000c1e1900 */
[----:B----4-:R-:W-:-:S05]  /*03f0*/  FMUL R25, R0, R25 ;  /* 0x0000001900197220 */ /* 0x010fca0000400000 */
[----:B------:R4:W-:Y:S04]  /*0400*/  REDG.E.ADD.F32.FTZ.RN.STRONG.GPU desc[UR4][R12.64+-0x8], R25 ;  /* 0xfffff8190c0079a6 */ /* 0x0009e8000c12f304 */
[----:B0-----:R-:W5:Y:S02]  /*0410*/  LDG.E R17, desc[UR4][R6.64+-0x4] ;  /* 0xfffffc0406117981 */ /* 0x001f64000c1e1900 */
[----:B-----5:R-:W-:-:S05]  /*0420*/  FMUL R17, R0, R17 ;  /* 0x0000001100117220 */ /* 0x020fca0000400000 */
[----:B------:R0:W-:Y:S04]  /*0430*/  REDG.E.ADD.F32.FTZ.RN.STRONG.GPU desc[UR4][R8.64+0xc], R17 ;  /* 0x00000c11080079a6 */ /* 0x0001e8000c12f304 */
[----:B-1----:R-:W5:Y:S02]  /*0440*/  LDG.E R19, desc[UR4][R10.64+0xc] ;  /* 0x00000c040a137981 */ /* 0x002f64000c1e1900 */
[----:B-----5:R-:W-:-:S05]  /*0450*/  FMUL R19, R0, R19 ;  /* 0x0000001300137220 */ /* 0x020fca0000400000 */
[----:B------:R1:W-:Y:S04]  /*0460*/  REDG.E.ADD.F32.FTZ.RN.STRONG.GPU desc[UR4][R12.64+-0x4], R19 ;  /* 0xfffffc130c0079a6 */ /* 0x0003e8000c12f304 */
[----:B--2---:R-:W2:Y:S02]  /*0470*/  LDG.E R21, desc[UR4][R6.64] ;  /* 0x0000000406157981 */ /* 0x004ea4000c1e1900 */
[----:B--2---:R-:W-:-:S05]  /*0480*/  FMUL R21, R0, R21 ;  /* 0x0000001500157220 */ /* 0x004fca0000400000 */
[----:B------:R2:W-:Y:S04]  /*0490*/  REDG.E.ADD.F32.FTZ.RN.STRONG.GPU desc[UR4][R8.64+0x10], R21 ;  /* 0x00001015080079a6 */ /* 0x0005e8000c12f304 */
[----:B---3--:R-:W3:Y:S02]  /*04a0*/  LDG.E R23, desc[UR4][R10.64+0x10] ;  /* 0x000010040a177981 */ /* 0x008ee4000c1e1900 */
[----:B---3--:R-:W-:-:S05]  /*04b0*/  FMUL R23, R0, R23 ;  /* 0x0000001700177220 */ /* 0x008fca0000400000 */
[----:B------:R3:W-:Y:S04]  /*04c0*/  REDG.E.ADD.F32.FTZ.RN.STRONG.GPU desc[UR4][R12.64], R23 ;  /* 0x000000170c0079a6 */ /* 0x0007e8000c12f304 */
[----:B----4-:R-:W4:Y:S02]  /*04d0*/  LDG.E R25, desc[UR4][R6.64+0x4] ;  /* 0x0000040406197981 */ /* 0x010f24000c1e1900 */
        /* <DEDUP_REMOVED lines=11> */
[----:B---3--:R-:W3:Y:S01]  /*0590*/  LDG.E R23, desc[UR4][R6.64+0xc] ;  /* 0x00000c0406177981 */ /* 0x008ee2000c1e1900 */
[----:B------:R-:W-:Y:S01]  /*05a0*/  IADD3 R15, PT, PT, R15, 0x8, RZ ;  /* 0x000000080f0f7810 */ /* 0x000fe20007ffe0ff */
[----:B---3--:R-:W-:-:S05]  /*05b0*/  FMUL R23, R0, R23 ;  /* 0x0000001700177220 */ /* 0x008fca0000400000 */
[----:B------:R2:W-:Y:S04]  /*05c0*/  REDG.E.ADD.F32.FTZ.RN.STRONG.GPU desc[UR4][R8.64+0x1c], R23 ;  /* 0x00001c17080079a6 */ /* 0x0005e8000c12f304 */
[----:B----4-:R-:W3:Y:S01]  /*05d0*/  LDG.E R25, desc[UR4][R10.64+0x1c] ;  /* 0x00001c040a197981 */ /* 0x010ee2000c1e1900 */
[----:B------:R-:W-:Y:S02]  /*05e0*/  ISETP.NE.AND P0, PT, R15, RZ, PT ;  /* 0x000000ff0f00720c */ /* 0x000fe40003f05270 */
[----:B0-----:R-:W-:Y:S02]  /*05f0*/  IADD3 R17, P1, PT, R6, 0x20, RZ ;  /* 0x0000002006117810 */ /* 0x001fe40007f3e0ff */
[----:B------:R-:W-:Y:S02]  /*0600*/  IADD3 R16, P2, PT, R12, 0x20, RZ ;  /* 0x000000200c107810 */ /* 0x000fe40007f5e0ff */
[----:B------:R-:W-:-:S02]  /*0610*/  IADD3.X R18, PT, PT, RZ, R7, RZ, P1, !PT ;  /* 0x00000007ff127210 */ /* 0x000fc40000ffe4ff */
[----:B-1----:R-:W-:Y:S02]  /*0620*/  IADD3.X R19, PT, PT, RZ, R13, RZ, P2, !PT ;  /* 0x0000000dff137210 */ /* 0x002fe400017fe4ff */
[----:B------:R-:W-:Y:S01]  /*0630*/  IADD3 R14, PT, PT, R14, 0x8, RZ ;  /* 0x000000080e0e7810 */ /* 0x000fe20007ffe0ff */
[----:B---3--:R-:W-:-:S05]  /*0640*/  FMUL R25, R0, R25 ;  /* 0x0000001900197220 */ /* 0x008fca0000400000 */
[----:B------:R2:W-:Y:S01]  /*0650*/  REDG.E.ADD.F32.FTZ.RN.STRONG.GPU desc[UR4][R12.64+0xc], R25 ;  /* 0x00000c190c0079a6 */ /* 0x0005e2000c12f304 */
[----:B------:R-:W-:Y:S05]  /*0660*/  @P0 BRA `(.L_x_3) ;  /* 0xfffffffc00000947 */ /* 0x000fea000383ffff */
[----:B------:R-:W-:-:S07]  /*0670*/  IMAD.MOV.U32 R6, RZ, RZ, R5 ;  /* 0x000000ffff067224 */ /* 0x000fce00078e0005 */
.L_x_2:
[----:B------:R-:W-:-:S13]  /*0680*/  LOP3.LUT P0, R5, R4, 0x7, RZ, 0xc0, !PT ;  /* 0x0000000704057812 */ /* 0x000fda000780c0ff */
[----:B------:R-:W-:Y:S05]  /*0690*/  @!P0 EXIT ;  /* 0x000000000000894d */ /* 0x000fea0003800000 */
[----:B------:R-:W-:Y:S02]  /*06a0*/  ISETP.GE.U32.AND P1, PT, R5, 0x4, PT ;  /* 0x000000040500780c */ /* 0x000fe40003f26070 */
[----:B------:R-:W-:-:S04]  /*06b0*/  LOP3.LUT R18, R4, 0x3, RZ, 0xc0, !PT ;  /* 0x0000000304127812 */ /* 0x000fc800078ec0ff */
[----:B------:R-:W-:-:S07]  /*06c0*/  ISETP.NE.AND P0, PT, R18, RZ, PT ;  /* 0x000000ff1200720c */ /* 0x000fce0003f05270 */
[----:B------:R-:W-:Y:S06]  /*06d0*/  @!P1 BRA `(.L_x_4) ;  /* 0x0000000000b49947 */ /* 0x000fec0003800000 */
[----:B--2---:R-:W0:Y:S01]  /*06e0*/  LDC.64 R12, c[0x0][0x3a8] ;  /* 0x0000ea00ff0c7b82 */ /* 0x004e220000000a00 */
[-C--:B------:R-:W-:Y:S01]  /*06f0*/  IADD3 R5, PT, PT, R3, R6.reuse, RZ ;  /* 0x0000000603057210 */ /* 0x080fe20007ffe0ff */
[----:B------:R-:W1:Y:S06]  /*0700*/  LDCU.64 UR6, c[0x0][0x3a8] ;  /* 0x00007500ff0677ac */ /* 0x000e6c0008000a00 */
[----:B------:R-:W2:Y:S08]  /*0710*/  LDC.64 R8, c[0x0][0x388] ;  /* 0x0000e200ff087b82 */ /* 0x000eb00000000a00 */
[----:B------:R-:W3:Y:S01]  /*0720*/  LDC.64 R10, c[0x0][0x3a0] ;  /* 0x0000e800ff0a7b82 */ /* 0x000ee20000000a00 */
[----:B0-----:R-:W-:Y:S01]  /*0730*/  IMAD.WIDE.U32 R12, R5, 0x4, R12 ;  /* 0x00000004050c7825 */ /* 0x001fe200078e000c */
[----:B------:R-:W-:-:S06]  /*0740*/  IADD3 R7, PT, PT, R2, R6, RZ ;  /* 0x0000000602077210 */ /* 0x000fcc0007ffe0ff */
[----:B------:R-:W0:Y:S01]  /*0750*/  LDC.64 R14, c[0x0][0x380] ;  /* 0x0000e000ff0e7b82 */ /* 0x000e220000000a00 */
[----:B------:R-:W4:Y:S01]  /*0760*/  LDG.E R13, desc[UR4][R12.64] ;  /* 0x000000040c0d7981 */ /* 0x000f22000c1e1900 */
[----:B--2---:R-:W-:-:S04]  /*0770*/  IMAD.WIDE R8, R7, 0x4, R8 ;  /* 0x0000000407087825 */ /* 0x004fc800078e0208 */
[----:B---3--:R-:W-:-:S04]  /*0780*/  IMAD.WIDE R10, R7, 0x4, R10 ;  /* 0x00000004070a7825 */ /* 0x008fc800078e020a */
[----:B----4-:R-:W-:-:S05]  /*0790*/  FMUL R19, R0, R13 ;  /* 0x0000000d00137220 */ /* 0x010fca0000400000 */
[----:B------:R2:W-:Y:S04]  /*07a0*/  REDG.E.ADD.F32.FTZ.RN.STRONG.GPU desc[UR4][R8.64], R19 ;  /* 0x00000013080079a6 */ /* 0x0005e8000c12f304 */
[----:B------:R-:W3:Y:S01]  /*07b0*/  LDG.E R7, desc[UR4][R10.64] ;  /* 0x000000040a077981 */ /* 0x000ee2000c1e1900 */
[----:B------:R-:W-:Y:S01]  /*07c0*/  IADD3 R21, P1, PT, R3, R6, RZ ;  /* 0x0000000603157210 */ /* 0x000fe20007f3e0ff */
[----:B0-----:R-:W-:-:S03]  /*07d0*/  IMAD.WIDE.U32 R16, R5, 0x4, R14 ;  /* 0x0000000405107825 */ /* 0x001fc600078e000e */
[----:B------:R-:W-:Y:S02]  /*07e0*/  IADD3.X R12, PT, PT, RZ, RZ, RZ, P1, !PT ;  /* 0x000000ffff0c7210 */ /* 0x000fe40000ffe4ff */
[C---:B------:R-:W-:Y:S02]  /*07f0*/  SHF.L.U32 R20, R21.reuse, 0x2, RZ ;  /* 0x0000000215147819 */ /* 0x040fe400000006ff */
[----:B------:R-:W-:Y:S02]  /*0800*/  SHF.L.U64.HI R21, R21, 0x2, R12 ;  /* 0x0000000215157819 */ /* 0x000fe4000001020c */
[----:B-1----:R-:W-:-:S04]  /*0810*/  IADD3 R12, P1, PT, R20, UR6, RZ ;  /* 0x00000006140c7c10 */ /* 0x002fc8000ff3e0ff */
[----:B------:R-:W-:Y:S01]  /*0820*/  IADD3.X R13, PT, PT, R21, UR7, RZ, P1, !PT ;  /* 0x00000007150d7c10 */ /* 0x000fe20008ffe4ff */
[----:B------:R-:W0:Y:S01]  /*0830*/  LDCU.64 UR6, c[0x0][0x380] ;  /* 0x00007000ff0677ac */ /* 0x000e220008000a00 */
[----:B---3--:R-:W-:-:S05]  /*0840*/  FMUL R7, R0, R7 ;  /* 0x0000000700077220 */ /* 0x008fca0000400000 */
[----:B------:R1:W-:Y:S04]  /*0850*/  REDG.E.ADD.F32.FTZ.RN.STRONG.GPU desc[UR4][R16.64], R7 ;  /* 0x00000007100079a6 */ /* 0x0003e8000c12f304 */
[----:B------:R-:W3:Y:S02]  /*0860*/  LDG.E R5, desc[UR4][R12.64+0x4] ;  /* 0x000004040c057981 */ /* 0x000ee4000c1e1900 */
[----:B---3--:R-:W-:-:S05]  /*0870*/  FMUL R5, R0, R5 ;  /* 0x0000000500057220 */ /* 0x008fca0000400000 */
[----:B------:R3:W-:Y:S04]  /*0880*/  REDG.E.ADD.F32.FTZ.RN.STRONG.GPU desc[UR4][R8.64+0x4], R5 ;  /* 0x00000405080079a6 */ /* 0x0007e8000c12f304 */
[----:B--2---:R-:W2:Y:S01]  /*0890*/  LDG.E R19, desc[UR4][R10.64+0x4] ;  /* 0x000004040a137981 */ /* 0x004ea2000c1e1900 */
[----:B0-----:R-:W-:-:S04]  /*08a0*/  IADD3 R14, P1, PT, R20, UR6, RZ ;  /* 0x00000006140e7c10 */ /* 0x001fc8000ff3e0ff */
[----:B------:R-:W-:Y:S01]  /*08b0*/  IADD3.X R15, PT, PT, R21, UR7, RZ, P1, !PT ;  /* 0x00000007150f7c10 */ /* 0x000fe20008ffe4ff */
[----:B--2---:R-:W-:-:S05]  /*08c0*/  FMUL R19, R0, R19 ;  /* 0x0000001300137220 */ /* 0x004fca0000400000 */
[----:B------:R0:W-:Y:S04]  /*08d0*/  REDG.E.ADD.F32.FTZ.RN.STRONG.GPU desc[UR4][R14.64+0x4], R19 ;  /* 0x000004130e0079a6 */ /* 0x0001e8000c12f304 */
[----:B------:R-:W2:Y:S02]  /*08e0*/  LDG.E R21, desc[UR4][R12.64+0x8] ;  /* 0x000008040c157981 */ /* 0x000ea4000c1e1900 */
[----:B--2---:R-:W-:-:S05]  /*08f0*/  FMUL R21, R0, R21 ;  /* 0x0000001500157220 */ /* 0x004fca0000400000 */
[----:B------:R0:W-:Y:S04]  /*0900*/  REDG.E.ADD.F32.FTZ.RN.STRONG.GPU desc[UR4][R8.64+0x8], R21 ;  /* 0x00000815080079a6 */ /* 0x0001e8000c12f304 */
[----:B-1----:R-:W2:Y:S02]  /*0910*/  LDG.E R7, desc[UR4][R10.64+0x8] ;  /* 0x000008040a077981 */ /* 0x002ea4000c1e1900 */
[----:B--2---:R-:W-:-:S05]  /*0920*/  FMUL R7, R0, R7 ;  /* 0x0000000700077220 */ /* 0x004fca0000400000 */
[----:B------:R0:W-:Y:S04]  /*0930*/  REDG.E.ADD.F32.FTZ.RN.STRONG.GPU desc[UR4][R14.64+0x8], R7 ;  /* 0x000008070e0079a6 */ /* 0x0001e8000c12f304 */
[----:B---3--:R-:W2:Y:S02]  /*0940*/  LDG.E R5, desc[UR4][R12.64+0xc] ;  /* 0x00000c040c057981 */ /* 0x008ea4000c1e1900 */
[----:B--2---:R-:W-:-:S05]  /*0950*/  FMUL R5, R0, R5 ;  /* 0x0000000500057220 */ /* 0x004fca0000400000 */
[----:B------:R0:W-:Y:S04]  /*0960*/  REDG.E.ADD.F32.FTZ.RN.STRONG.GPU desc[UR4][R8.64+0xc], R5 ;  /* 0x00000c05080079a6 */ /* 0x0001e8000c12f304 */
[----:B------:R-:W2:Y:S02]  /*0970*/  LDG.E R17, desc[UR4][R10.64+0xc] ;  /* 0x00000c040a117981 */ /* 0x000ea4000c1e1900 */
[----:B--2---:R-:W-:-:S05]  /*0980*/  FMUL R17, R0, R17 ;  /* 0x0000001100117220 */ /* 0x004fca0000400000 */
[----:B------:R0:W-:Y:S01]  /*0990*/  REDG.E.ADD.F32.FTZ.RN.STRONG.GPU desc[UR4][R14.64+0xc], R17 ;  /* 0x00000c110e0079a6 */ /* 0x0001e2000c12f304 */
[----:B------:R-:W-:-:S07]  /*09a0*/  IADD3 R6, PT, PT, R6, 0x4, RZ ;  /* 0x0000000406067810 */ /* 0x000fce0007ffe0ff */
.L_x_4:
[----:B------:R-:W-:Y:S05]  /*09b0*/  @!P0 EXIT ;  /* 0x000000000000894d */ /* 0x000fea0003800000 */
[----:B------:R-:W-:Y:S02]  /*09c0*/  ISETP.NE.AND P1, PT, R18, 0x1, PT ;  /* 0x000000011200780c */ /* 0x000fe40003f25270 */
[----:B------:R-:W-:-:S04]  /*09d0*/  LOP3.LUT R4, R4, 0x1, RZ, 0xc0, !PT ;  /* 0x0000000104047812 */ /* 0x000fc800078ec0ff */
[----:B------:R-:W-:-:S07]  /*09e0*/  ISETP.NE.U32.AND P0, PT, R4, 0x1, PT ;  /* 0x000000010400780c */ /* 0x000fce0003f05070 */
[----:B------:R-:W-:Y:S06]  /*09f0*/  @!P1 BRA `(.L_x_5) ;  /* 0x0000000000849947 */ /* 0x000fec0003800000 */
[----:B0-----:R-:W0:Y:S01]  /*0a00*/  LDC.64 R4, c[0x0][0x3a8] ;  /* 0x0000ea00ff047b82 */ /* 0x001e220000000a00 */
[----:B------:R-:W-:-:S07]  /*0a10*/  IMAD.IADD R17, R3, 0x1, R6 ;  /* 0x0000000103117824 */ /* 0x000fce00078e0206 */
[----:B--2---:R-:W1:Y:S01]  /*0a20*/  LDC.64 R8, c[0x0][0x3a0] ;  /* 0x0000e800ff087b82 */ /* 0x004e620000000a00 */
[----:B------:R-:W-:Y:S01]  /*0a30*/  IADD3 R13, PT, PT, R2, R6, RZ ;  /* 0x00000006020d7210 */ /* 0x000fe20007ffe0ff */
[----:B------:R-:W2:Y:S01]  /*0a40*/  LDCU.64 UR6, c[0x0][0x3a8] ;  /* 0x00007500ff0677ac */ /* 0x000ea20008000a00 */
[----:B0-----:R-:W-:-:S05]  /*0a50*/  IMAD.WIDE.U32 R10, R17, 0x4, R4 ;  /* 0x00000004110a7825 */ /* 0x001fca00078e0004 */
[----:B------:R-:W0:Y:S01]  /*0a60*/  LDC.64 R4, c[0x0][0x388] ;  /* 0x0000e200ff047b82 */ /* 0x000e220000000a00 */
[----:B------:R-:W3:Y:S01]  /*0a70*/  LDG.E R11, desc[UR4][R10.64] ;  /* 0x000000040a0b7981 */ /* 0x000ee2000c1e1900 */
[----:B-1----:R-:W-:-:S04]  /*0a80*/  IMAD.WIDE R8, R13, 0x4, R8 ;  /* 0x000000040d087825 */ /* 0x002fc800078e0208 */
[----:B0-----:R-:W-:Y:S02]  /*0a90*/  IMAD.WIDE R4, R13, 0x4, R4 ;  /* 0x000000040d047825 */ /* 0x001fe400078e0204 */
[----:B------:R-:W0:Y:S02]  /*0aa0*/  LDC.64 R12, c[0x0][0x380] ;  /* 0x0000e000ff0c7b82 */ /* 0x000e240000000a00 */
[----:B---3--:R-:W-:-:S05]  /*0ab0*/  FMUL R7, R0, R11 ;  /* 0x0000000b00077220 */ /* 0x008fca0000400000 */
[----:B------:R1:W-:Y:S04]  /*0ac0*/  REDG.E.ADD.F32.FTZ.RN.STRONG.GPU desc[UR4][R4.64], R7 ;  /* 0x00000007040079a6 */ /* 0x0003e8000c12f304 */
[----:B------:R-:W1:Y:S01]  /*0ad0*/  LDG.E R15, desc[UR4][R8.64] ;  /* 0x00000004080f7981 */ /* 0x000e62000c1e1900 */
[----:B------:R-:W-:Y:S01]  /*0ae0*/  IADD3 R10, P1, PT, R3, R6, RZ ;  /* 0x00000006030a7210 */ /* 0x000fe20007f3e0ff */
[----:B0-----:R-:W-:-:S03]  /*0af0*/  IMAD.WIDE.U32 R12, R17, 0x4, R12 ;  /* 0x00000004110c7825 */ /* 0x001fc600078e000c */
[----:B------:R-:W-:Y:S02]  /*0b00*/  IADD3.X R11, PT, PT, RZ, RZ, RZ, P1, !PT ;  /* 0x000000ffff0b7210 */ /* 0x000fe40000ffe4ff */
[C---:B------:R-:W-:Y:S02]  /*0b10*/  SHF.L.U32 R14, R10.reuse, 0x2, RZ ;  /* 0x000000020a0e7819 */ /* 0x040fe400000006ff */
[----:B------:R-:W-:Y:S02]  /*0b20*/  SHF.L.U64.HI R16, R10, 0x2, R11 ;  /* 0x000000020a107819 */ /* 0x000fe4000001020b */
[----:B--2---:R-:W-:-:S04]  /*0b30*/  IADD3 R10, P1, PT, R14, UR6, RZ ;  /* 0x000000060e0a7c10 */ /* 0x004fc8000ff3e0ff */
[----:B------:R-:W-:Y:S01]  /*0b40*/  IADD3.X R11, PT, PT, R16, UR7, RZ, P1, !PT ;  /* 0x00000007100b7c10 */ /* 0x000fe20008ffe4ff */
[----:B------:R-:W0:Y:S01]  /*0b50*/  LDCU.64 UR6, c[0x0][0x380] ;  /* 0x00007000ff0677ac */ /* 0x000e220008000a00 */
[----:B-1----:R-:W-:-:S05]  /*0b60*/  FMUL R7, R0, R15 ;  /* 0x0000000f00077220 */ /* 0x002fca0000400000 */
[----:B------:R1:W-:Y:S04]  /*0b70*/  REDG.E.ADD.F32.FTZ.RN.STRONG.GPU desc[UR4][R12.64], R7 ;  /* 0x000000070c0079a6 */ /* 0x0003e8000c12f304 */
[----:B------:R-:W2:Y:S02]  /*0b80*/  LDG.E R11, desc[UR4][R10.64+0x4] ;  /* 0x000004040a0b7981 */ /* 0x000ea4000c1e1900 */
[----:B--2---:R-:W-:-:S05]  /*0b90*/  FMUL R17, R0, R11 ;  /* 0x0000000b00117220 */ /* 0x004fca0000400000 */
[----:B------:R1:W-:Y:S04]  /*0ba0*/  REDG.E.ADD.F32.FTZ.RN.STRONG.GPU desc[UR4][R4.64+0x4], R17 ;  /* 0x00000411040079a6 */ /* 0x0003e8000c12f304 */
[----:B------:R-:W2:Y:S01]  /*0bb0*/  LDG.E R9, desc[UR4][R8.64+0x4] ;  /* 0x0000040408097981 */ /* 0x000ea2000c1e1900 */
[----:B0-----:R-:W-:-:S04]  /*0bc0*/  IADD3 R14, P1, PT, R14, UR6, RZ ;  /* 0x000000060e0e7c10 */ /* 0x001fc8000ff3e0ff */
[----:B------:R-:W-:Y:S01]  /*0bd0*/  IADD3.X R15, PT, PT, R16, UR7, RZ, P1, !PT ;  /* 0x00000007100f7c10 */ /* 0x000fe20008ffe4ff */
[----:B--2---:R-:W-:-:S05]  /*0be0*/  FMUL R19, R0, R9 ;  /* 0x0000000900137220 */ /* 0x004fca0000400000 */
[----:B------:R1:W-:Y:S01]  /*0bf0*/  REDG.E.ADD.F32.FTZ.RN.STRONG.GPU desc[UR4][R14.64+0x4], R19 ;  /* 0x000004130e0079a6 */ /* 0x0003e2000c12f304 */
[----:B------:R-:W-:-:S07]  /*0c00*/  IADD3 R6, PT, PT, R6, 0x2, RZ ;  /* 0x0000000206067810 */ /* 0x000fce0007ffe0ff */
.L_x_5:
[----:B------:R-:W-:Y:S05]  /*0c10*/  @P0 EXIT ;  /* 0x000000000000094d */ /* 0x000fea0003800000 */
[----:B01----:R-:W0:Y:S01]  /*0c20*/  LDC.64 R4, c[0x0][0x3a8] ;  /* 0x0000ea00ff047b82 */ /* 0x003e220000000a00 */
[----:B--2---:R-:W-:-:S07]  /*0c30*/  IADD3 R13, PT, PT, R3, R6, RZ ;  /* 0x00000006030d7210 */ /* 0x004fce0007ffe0ff */
[----:B------:R-:W1:Y:S08]  /*0c40*/  LDC.64 R8, c[0x0][0x388] ;  /* 0x0000e200ff087b82 */ /* 0x000e700000000a00 */
[----:B------:R-:W2:Y:S01]  /*0c50*/  LDC.64 R10, c[0x0][0x3a0] ;  /* 0x0000e800ff0a7b82 */ /* 0x000ea20000000a00 */
[----:B0-----:R-:W-:-:S06]  /*0c60*/  IMAD.WIDE.U32 R4, R13, 0x4, R4 ;  /* 0x000000040d047825 */ /* 0x001fcc00078e0004 */
[----:B------:R-:W3:Y:S01]  /*0c70*/  LDG.E R5, desc[UR4][R4.64] ;  /* 0x0000000404057981 */ /* 0x000ee2000c1e1900 */
[----:B------:R-:W-:-:S05]  /*0c80*/  IADD3 R7, PT, PT, R2, R6, RZ ;  /* 0x0000000602077210 */ /* 0x000fca0007ffe0ff */
[----:B-1----:R-:W-:-:S04]  /*0c90*/  IMAD.WIDE R2, R7, 0x4, R8 ;  /* 0x0000000407027825 */ /* 0x002fc800078e0208 */
[----:B--2---:R-:W-:Y:S02]  /*0ca0*/  IMAD.WIDE R8, R7, 0x4, R10 ;  /* 0x0000000407087825 */ /* 0x004fe400078e020a */
[----:B------:R-:W0:Y:S02]  /*0cb0*/  LDC.64 R6, c[0x0][0x380] ;  /* 0x0000e000ff067b82 */ /* 0x000e240000000a00 */
[----:B---3--:R-:W-:-:S05]  /*0cc0*/  FMUL R15, R0, R5 ;  /* 0x00000005000f7220 */ /* 0x008fca0000400000 */
[----:B------:R-:W-:Y:S04]  /*0cd0*/  REDG.E.ADD.F32.FTZ.RN.STRONG.GPU desc[UR4][R2.64], R15 ;  /* 0x0000000f020079a6 */ /* 0x000fe8000c12f304 */
[----:B------:R-:W2:Y:S01]  /*0ce0*/  LDG.E R9, desc[UR4][R8.64] ;  /* 0x0000000408097981 */ /* 0x000ea2000c1e1900 */
[----:B0-----:R-:W-:-:S04]  /*0cf0*/  IMAD.WIDE.U32 R6, R13, 0x4, R6 ;  /* 0x000000040d067825 */ /* 0x001fc800078e0006 */
[----:B--2---:R-:W-:-:S05]  /*0d00*/  FMUL R5, R0, R9 ;  /* 0x0000000900057220 */ /* 0x004fca0000400000 */
[----:B------:R-:W-:Y:S01]  /*0d10*/  REDG.E.ADD.F32.FTZ.RN.STRONG.GPU desc[UR4][R6.64], R5 ;  /* 0x00000005060079a6 */ /* 0x000fe2000c12f304 */
[----:B------:R-:W-:Y:S05]  /*0d20*/  EXIT ;  /* 0x000000000000794d */ /* 0x000fea0003800000 */
.L_x_6:
        /* <DEDUP_REMOVED lines=13> */
.L_x_16:


//--------------------- .text._Z14linear_forwardPfPKfS1_S1_iii --------------------------
	.section	.text._Z14linear_forwardPfPKfS1_S1_iii,"ax",@progbits
	.align	128
        .global         _Z14linear_forwardPfPKfS1_S1_iii
        .type           _Z14linear_forwardPfPKfS1_S1_iii,@function
        .size           _Z14linear_forwardPfPKfS1_S1_iii,(.L_x_17 - _Z14linear_forwardPfPKfS1_S1_iii)
        .other          _Z14linear_forwardPfPKfS1_S1_iii,@"STO_CUDA_ENTRY STV_DEFAULT"
_Z14linear_forwardPfPKfS1_S1_iii:
.text._Z14linear_forwardPfPKfS1_S1_iii:
        /* <DEDUP_REMOVED lines=11> */
[----:B------:R-:W0:Y:S01]  /*00b0*/  LDCU UR7, c[0x0][0x3a4] ;  /* 0x00007480ff0777ac */ /* 0x000e220008000800 */
[----:B------:R-:W-:Y:S01]  /*00c0*/  HFMA2 R14, -RZ, RZ, 0, 0 ;  /* 0x00000000ff0e7431 */ /* 0x000fe200000001ff */
[----:B------:R-:W1:Y:S01]  /*00d0*/  LDCU.64 UR14, c[0x0][0x358] ;  /* 0x00006b00ff0e77ac */ /* 0x000e620008000a00 */
[----:B0-----:R-:W-:-:S09]  /*00e0*/  UISETP.GE.AND UP0, UPT, UR7, 0x1, UPT ;  /* 0x000000010700788c */ /* 0x001fd2000bf06270 */
[----:B-1----:R-:W-:Y:S05]  /*00f0*/  BRA.U !UP0, `(.L_x_7) ;  /* 0x0000000908a87547 */ /* 0x002fea000b800000 */
[----:B------:R-:W-:Y:S02]  /*0100*/  UISETP.GE.U32.AND UP1, UPT, UR7, 0x10, UPT ;  /* 0x000000100700788c */ /* 0x000fe4000bf26070 */
[----:B------:R-:W-:Y:S01]  /*0110*/  IMAD R6, R7, UR7, RZ ;  /* 0x0000000707067c24 */ /* 0x000fe2000f8e02ff */
[----:B------:R-:W-:Y:S01]  /*0120*/  ULOP3.LUT UR11, UR7, 0xf, URZ, 0xc0, !UPT ;  /* 0x0000000f070b7892 */ /* 0x000fe2000f8ec0ff */
[----:B------:R-:W-:Y:S01]  /*0130*/  MOV R14, RZ ;  /* 0x000000ff000e7202 */ /* 0x000fe20000000f00 */
[----:B------:R-:W-:Y:S01]  /*0140*/  UIMAD UR10, UR13, UR7, URZ ;  /* 0x000000070d0a72a4 */ /* 0x000fe2000f8e02ff */
[----:B------:R-:W-:Y:S01]  /*0150*/  MOV R9, RZ ;  /* 0x000000ff00097202 */ /* 0x000fe20000000f00 */
[----:B------:R-:W-:Y:S02]  /*0160*/  UISETP.NE.AND UP0, UPT, UR11, URZ, UPT ;  /* 0x000000ff0b00728c */ /* 0x000fe4000bf05270 */
[----:B------:R-:W-:Y:S09]  /*0170*/  BRA.U !UP1, `(.L_x_8) ;  /* 0x00000005091c7547 */ /* 0x000ff2000b800000 */
[----:B------:R-:W0:Y:S01]  /*0180*/  LDCU.64 UR4, c[0x0][0x398] ;  /* 0x00007300ff0477ac */ /* 0x000e220008000a00 */
[----:B------:R-:W-:Y:S02]  /*0190*/  MOV R14, RZ ;  /* 0x000000ff000e7202 */ /* 0x000fe40000000f00 */
[----:B------:R-:W-:Y:S01]  /*01a0*/  MOV R8, R6 ;  /* 0x0000000600087202 */ /* 0x000fe20000000f00 */
[----:B------:R-:W1:Y:S01]  /*01b0*/  LDCU.64 UR8, c[0x0][0x388] ;  /* 0x00007100ff0877ac */ /* 0x000e620008000a00 */
[----:B------:R-:W-:-:S06]  /*01c0*/  ULOP3.LUT UR12, UR7, 0x7ffffff0, URZ, 0xc0, !UPT ;  /* 0x7ffffff0070c7892 */ /* 0x000fcc000f8ec0ff */
[----:B------:R-:W-:Y:S01]  /*01d0*/  MOV R9, UR12 ;  /* 0x0000000c00097c02 */ /* 0x000fe20008000f00 */
[----:B0-----:R-:W-:-:S04]  /*01e0*/  UIMAD.WIDE.U32 UR4, UR10, 0x4, UR4 ;  /* 0x000000040a0478a5 */ /* 0x001fc8000f8e0004 */
[----:B------:R-:W-:Y:S02]  /*01f0*/  UIADD3 UR16, UP1, UPT, UR4, 0x20, URZ ;  /* 0x0000002004107890 */ /* 0x000fe4000ff3e0ff */
[----:B-1----:R-:W-:Y:S02]  /*0200*/  UIADD3 UR4, UP2, UPT, UR8, 0x20, URZ ;  /* 0x0000002008047890 */ /* 0x002fe4000ff5e0ff */
[----:B------:R-:W-:Y:S02]  /*0210*/  UIADD3.X UR6, UPT, UPT, URZ, UR5, URZ, UP1, !UPT ;  /* 0x00000005ff067290 */ /* 0x000fe40008ffe4ff */
[----:B------:R-:W-:Y:S01]  /*0220*/  MOV R2, UR16 ;  /* 0x0000001000027c02 */ /* 0x000fe20008000f00 */
[----:B------:R-:W-:Y:S02]  /*0230*/  UIADD3 UR8, UPT, UPT, -UR12, URZ, URZ ;  /* 0x000000ff0c087290 */ /* 0x000fe4000fffe1ff */
[----:B------:R-:W-:Y:S01]  /*0240*/  UIADD3.X UR5, UPT, UPT, URZ, UR9, URZ, UP2, !UPT ;  /* 0x00000009ff057290 */ /* 0x000fe200097fe4ff */
[----:B------:R-:W-:-:S11]  /*0250*/  MOV R3, UR6 ;  /* 0x0000000600037c02 */ /* 0x000fd60008000f00 */
.L_x_9:
[----:B------:R-:W-:Y:S01]  /*0260*/  MOV R4, UR4 ;  /* 0x0000000400047c02 */ /* 0x000fe20008000f00 */
[----:B------:R-:W2:Y:S01]  /*0270*/  LDG.E R15, desc[UR14][R2.64+-0x20] ;  /* 0xffffe00e020f7981 */ /* 0x000ea2000c1e1900 */
[----:B------:R-:W-:-:S03]  /*0280*/  MOV R5, UR5 ;  /* 0x0000000500057c02 */ /* 0x000fc60008000f00 */
[----:B------:R-:W3:Y:S01]  /*0290*/  LDG.E R17, desc[UR14][R2.64+-0x1c] ;  /* 0xffffe40e02117981 */ /* 0x000ee2000c1e1900 */
[----:B------:R-:W-:-:S03]  /*02a0*/  IMAD.WIDE R4, R8, 0x4, R4 ;  /* 0x0000000408047825 */ /* 0x000fc600078e0204 */
[----:B------:R-:W4:Y:S04]  /*02b0*/  LDG.E R19, desc[UR14][R2.64+-0x18] ;  /* 0xffffe80e02137981 */ /* 0x000f28000c1e1900 */
[----:B------:R-:W2:Y:S04]  /*02c0*/  LDG.E R16, desc[UR14][R4.64+-0x20] ;  /* 0xffffe00e04107981 */ /* 0x000ea8000c1e1900 */
[----:B------:R-:W3:Y:S04]  /*02d0*/  LDG.E R24, desc[UR14][R4.64+-0x1c] ;  /* 0xffffe40e04187981 */ /* 0x000ee8000c1e1900 */
[----:B------:R-:W4:Y:S04]  /*02e0*/  LDG.E R18, desc[UR14][R4.64+-0x18] ;  /* 0xffffe80e04127981 */ /* 0x000f28000c1e1900 */
[----:B------:R-:W5:Y:S04]  /*02f0*/  LDG.E R20, desc[UR14][R2.64+-0x14] ;  /* 0xffffec0e02147981 */ /* 0x000f68000c1e1900 */
        /* <DEDUP_REMOVED lines=8> */
[----:B------:R-:W5:Y:S01]  /*0380*/  LDG.E R26, desc[UR14][R2.64+0x1c] ;  /* 0x00001c0e021a7981 */ /* 0x000f62000c1e1900 */
[----:B--2---:R-:W-:-:S03]  /*0390*/  FFMA R16, R15, R16, R14 ;  /* 0x000000100f107223 */ /* 0x004fc6000000000e */
[----:B------:R-:W2:Y:S01]  /*03a0*/  LDG.E R15, desc[UR14][R2.64+-0x4] ;  /* 0xfffffc0e020f7981 */ /* 0x000ea2000c1e1900 */
[----:B---3--:R-:W-:-:S03]  /*03b0*/  FFMA R24, R17, R24, R16 ;  /* 0x0000001811187223 */ /* 0x008fc60000000010 */
[----:B------:R-:W2:Y:S01]  /*03c0*/  LDG.E R14, desc[UR14][R4.64+-0x4] ;  /* 0xfffffc0e040e7981 */ /* 0x000ea2000c1e1900 */
[----:B----4-:R-:W-:-:S03]  /*03d0*/  FFMA R25, R19, R18, R24 ;  /* 0x0000001213197223 */ /* 0x010fc60000000018 */
[----:B------:R-:W3:Y:S04]  /*03e0*/  LDG.E R16, desc[UR14][R2.64] ;  /* 0x0000000e02107981 */ /* 0x000ee8000c1e1900 */
[----:B------:R-:W3:Y:S01]  /*03f0*/  LDG.E R17, desc[UR14][R4.64] ;  /* 0x0000000e04117981 */ /* 0x000ee2000c1e1900 */
[----:B-----5:R-:W-:-:S03]  /*0400*/  FFMA R25, R20, R21, R25 ;  /* 0x0000001514197223 */ /* 0x020fc60000000019 */
[----:B------:R-:W4:Y:S04]  /*0410*/  LDG.E R18, desc[UR14][R2.64+0x4] ;  /* 0x0000040e02127981 */ /* 0x000f28000c1e1900 */
[----:B------:R-:W4:Y:S01]  /*0420*/  LDG.E R19, desc[UR14][R4.64+0x4] ;  /* 0x0000040e04137981 */ /* 0x000f22000c1e1900 */
[----:B------:R-:W-:-:S03]  /*0430*/  FFMA R25, R22, R23, R25 ;  /* 0x0000001716197223 */ /* 0x000fc60000000019 */
[----:B------:R-:W5:Y:S04]  /*0440*/  LDG.E R20, desc[UR14][R2.64+0x8] ;  /* 0x0000080e02147981 */ /* 0x000f68000c1e1900 */
[----:B------:R-:W5:Y:S01]  /*0450*/  LDG.E R21, desc[UR14][R4.64+0x8] ;  /* 0x0000080e04157981 */ /* 0x000f62000c1e1900 */
[----:B------:R-:W-:-:S03]  /*0460*/  FFMA R25, R10, R11, R25 ;  /* 0x0000000b0a197223 */ /* 0x000fc60000000019 */
[----:B------:R-:W5:Y:S04]  /*0470*/  LDG.E R22, desc[UR14][R2.64+0xc] ;  /* 0x00000c0e02167981 */ /* 0x000f68000c1e1900 */
[----:B------:R-:W5:Y:S04]  /*0480*/  LDG.E R23, desc[UR14][R4.64+0xc] ;  /* 0x00000c0e04177981 */ /* 0x000f68000c1e1900 */
[----:B------:R-:W5:Y:S01]  /*0490*/  LDG.E R10, desc[UR14][R2.64+0x10] ;  /* 0x0000100e020a7981 */ /* 0x000f62000c1e1900 */
[----:B------:R-:W-:-:S03]  /*04a0*/  FFMA R28, R12, R13, R25 ;  /* 0x0000000d0c1c7223 */ /* 0x000fc60000000019 */
[----:B------:R-:W5:Y:S04]  /*04b0*/  LDG.E R11, desc[UR14][R4.64+0x10] ;  /* 0x0000100e040b7981 */ /* 0x000f68000c1e1900 */
[----:B------:R-:W5:Y:S04]  /*04c0*/  LDG.E R24, desc[UR14][R2.64+0x14] ;  /* 0x0000140e02187981 */ /* 0x000f68000c1e1900 */
[----:B------:R-:W5:Y:S04]  /*04d0*/  LDG.E R25, desc[UR14][R4.64+0x14] ;  /* 0x0000140e04197981 */ /* 0x000f68000c1e1900 */
[----:B------:R0:W5:Y:S04]  /*04e0*/  LDG.E R13, desc[UR14][R2.64+0x18] ;  /* 0x0000180e020d7981 */ /* 0x000168000c1e1900 */
[----:B------:R-:W5:Y:S01]  /*04f0*/  LDG.E R12, desc[UR14][R4.64+0x18] ;  /* 0x0000180e040c7981 */ /* 0x000f62000c1e1900 */
[----:B------:R-:W-:-:S04]  /*0500*/  UIADD3 UR8, UPT, UPT, UR8, 0x10, URZ ;  /* 0x0000001008087890 */ /* 0x000fc8000fffe0ff */
[----:B------:R-:W-:Y:S01]  /*0510*/  UISETP.NE.AND UP1, UPT, UR8, URZ, UPT ;  /* 0x000000ff0800728c */ /* 0x000fe2000bf25270 */
[----:B0-----:R-:W-:Y:S02]  /*0520*/  IADD3 R2, P0, PT, R2, 0x40, RZ ;  /* 0x0000004002027810 */ /* 0x001fe40007f1e0ff */
[----:B------:R-:W-:Y:S02]  /*0530*/  IADD3 R8, PT, PT, R8, 0x10, RZ ;  /* 0x0000001008087810 */ /* 0x000fe40007ffe0ff */
[----:B------:R-:W-:Y:S01]  /*0540*/  IADD3.X R3, PT, PT, RZ, R3, RZ, P0, !PT ;  /* 0x00000003ff037210 */ /* 0x000fe200007fe4ff */
[----:B--2---:R-:W-:-:S04]  /*0550*/  FFMA R15, R15, R14, R28 ;  /* 0x0000000e0f0f7223 */ /* 0x004fc8000000001c */
[----:B---3--:R-:W-:-:S04]  /*0560*/  FFMA R15, R16, R17, R15 ;  /* 0x00000011100f7223 */ /* 0x008fc8000000000f */
[----:B----4-:R-:W-:-:S04]  /*0570*/  FFMA R15, R18, R19, R15 ;  /* 0x00000013120f7223 */ /* 0x010fc8000000000f */
[----:B-----5:R-:W-:-:S04]  /*0580*/  FFMA R15, R20, R21, R15 ;  /* 0x00000015140f7223 */ /* 0x020fc8000000000f */
[----:B------:R-:W-:-:S04]  /*0590*/  FFMA R15, R22, R23, R15 ;  /* 0x00000017160f7223 */ /* 0x000fc8000000000f */
[----:B------:R-:W-:-:S04]  /*05a0*/  FFMA R11, R10, R11, R15 ;  /* 0x0000000b0a0b7223 */ /* 0x000fc8000000000f */
[----:B------:R-:W-:-:S04]  /*05b0*/  FFMA R24, R24, R25, R11 ;  /* 0x0000001918187223 */ /* 0x000fc8000000000b */
[----:B------:R-:W-:-:S04]  /*05c0*/  FFMA R13, R13, R12, R24 ;  /* 0x0000000c0d0d7223 */ /* 0x000fc80000000018 */
[----:B------:R-:W-:Y:S01]  /*05d0*/  FFMA R14, R26, R27, R13 ;  /* 0x0000001b1a0e7223 */ /* 0x000fe2000000000d */
[----:B------:R-:W-:Y:S06]  /*05e0*/  BRA.U UP1, `(.L_x_9) ;  /* 0xfffffffd011c7547 */ /* 0x000fec000b83ffff */
.L_x_8:
[----:B------:R-:W-:Y:S05]  /*05f0*/  BRA.U !UP0, `(.L_x_7) ;  /* 0x0000000508687547 */ /* 0x000fea000b800000 */
[----:B------:R-:W-:Y:S02]  /*0600*/  UISETP.GE.U32.AND UP0, UPT, UR11, 0x8, UPT ;  /* 0x000000080b00788c */ /* 0x000fe4000bf06070 */
[----:B------:R-:W-:-:S04]  /*0610*/  ULOP3.LUT UR5, UR7, 0x7, URZ, 0xc0, !UPT ;  /* 0x0000000707057892 */ /* 0x000fc8000f8ec0ff */
[----:B------:R-:W-:-:S03]  /*0620*/  UISETP.NE.AND UP1, UPT, UR5, URZ, UPT ;  /* 0x000000ff0500728c */ /* 0x000fc6000bf25270 */
[----:B------:R-:W-:Y:S08]  /*0630*/  BRA.U !UP0, `(.L_x_10) ;  /* 0x0000000108907547 */ /* 0x000ff0000b800000 */
[----:B------:R-:W0:Y:S01]  /*0640*/  LDC.64 R10, c[0x0][0x398] ;  /* 0x0000e600ff0a7b82 */ /* 0x000e220000000a00 */
[C---:B------:R-:W-:Y:S02]  /*0650*/  IADD3 R13, PT, PT, R9.reuse, UR10, RZ ;  /* 0x0000000a090d7c10 */ /* 0x040fe4000fffe0ff */
[----:B------:R-:W-:Y:S02]  /*0660*/  IADD3 R8, P0, PT, R9, UR10, RZ ;  /* 0x0000000a09087c10 */ /* 0x000fe4000ff1e0ff */
[----:B------:R-:W-:Y:S02]  /*0670*/  IADD3 R15, PT, PT, R6, R9, RZ ;  /* 0x00000009060f7210 */ /* 0x000fe40007ffe0ff */
[----:B------:R-:W-:Y:S01]  /*0680*/  IADD3.X R12, PT, PT, RZ, RZ, RZ, P0, !PT ;  /* 0x000000ffff0c7210 */ /* 0x000fe200007fe4ff */
[----:B------:R-:W1:Y:S08]  /*0690*/  LDC.64 R2, c[0x0][0x398] ;  /* 0x0000e600ff027b82 */ /* 0x000e700000000a00 */
[----:B------:R-:W2:Y:S01]  /*06a0*/  LDC.64 R4, c[0x0][0x388] ;  /* 0x0000e200ff047b82 */ /* 0x000ea20000000a00 */
[----:B0-----:R-:W-:Y:S01]  /*06b0*/  IMAD.WIDE.U32 R10, R13, 0x4, R10 ;  /* 0x000000040d0a7825 */ /* 0x001fe200078e000a */
[----:B-1----:R-:W-:-:S04]  /*06c0*/  LEA R2, P0, R8, R2, 0x2 ;  /* 0x0000000208027211 */ /* 0x002fc800078010ff */
[----:B------:R-:W-:Y:S01]  /*06d0*/  LEA.HI.X R3, R8, R3, R12, 0x2, P0 ;  /* 0x0000000308037211 */ /* 0x000fe200000f140c */
[----:B--2---:R-:W-:-:S04]  /*06e0*/  IMAD.WIDE R4, R15, 0x4, R4 ;  /* 0x000000040f047825 */ /* 0x004fc800078e0204 */
[----:B------:R-:W2:Y:S04]  /*06f0*/  LDG.E R18, desc[UR14][R2.64+0x4] ;  /* 0x0000040e02127981 */ /* 0x000ea8000c1e1900 */
[----:B------:R-:W3:Y:S04]  /*0700*/  LDG.E R15, desc[UR14][R10.64] ;  /* 0x0000000e0a0f7981 */ /* 0x000ee8000c1e1900 */
[----:B------:R-:W3:Y:S04]  /*0710*/  LDG.E R16, desc[UR14][R4.64] ;  /* 0x0000000e04107981 */ /* 0x000ee8000c1e1900 */
[----:B------:R-:W2:Y:S04]  /*0720*/  LDG.E R17, desc[UR14][R4.64+0x4] ;  /* 0x0000040e04117981 */ /* 0x000ea8000c1e1900 */
[----:B------:R-:W4:Y:S04]  /*0730*/  LDG.E R19, desc[UR14][R4.64+0x8] ;  /* 0x0000080e04137981 */ /* 0x000f28000c1e1900 */
        /* <DEDUP_REMOVED lines=11> */
[----:B------:R-:W-:Y:S01]  /*07f0*/  IADD3 R9, PT, PT, R9, 0x8, RZ ;  /* 0x0000000809097810 */ /* 0x000fe20007ffe0ff */
[----:B---3--:R-:W-:-:S04]  /*0800*/  FFMA R15, R15, R16, R14 ;  /* 0x000000100f0f7223 */ /* 0x008fc8000000000e */
[----:B--2---:R-:W-:-:S04]  /*0810*/  FFMA R15, R18, R17, R15 ;  /* 0x00000011120f7223 */ /* 0x004fc8000000000f */
[----:B----4-:R-:W-:-:S04]  /*0820*/  FFMA R15, R20, R19, R15 ;  /* 0x00000013140f7223 */ /* 0x010fc8000000000f */
[----:B-----5:R-:W-:-:S04]  /*0830*/  FFMA R15, R22, R21, R15 ;  /* 0x00000015160f7223 */ /* 0x020fc8000000000f */
[----:B------:R-:W-:-:S04]  /*0840*/  FFMA R15, R24, R23, R15 ;  /* 0x00000017180f7223 */ /* 0x000fc8000000000f */
[----:B------:R-:W-:-:S04]  /*0850*/  FFMA R13, R12, R13, R15 ;  /* 0x0000000d0c0d7223 */ /* 0x000fc8000000000f */
[----:B------:R-:W-:-:S04]  /*0860*/  FFMA R11, R8, R11, R13 ;  /* 0x0000000b080b7223 */ /* 0x000fc8000000000d */
[----:B------:R-:W-:-:S07]  /*0870*/  FFMA R14, R26, R10, R11 ;  /* 0x0000000a1a0e7223 */ /* 0x000fce000000000b */
.L_x_10:
        /* <DEDUP_REMOVED lines=12> */
[----:B0-----:R-:W-:-:S06]  /*0940*/  IMAD.WIDE.U32 R10, R11, 0x4, R4 ;  /* 0x000000040b0a7825 */ /* 0x001fcc00078e0004 */
[----:B------:R-:W3:Y:S01]  /*0950*/  LDG.E R11, desc[UR14][R10.64] ;  /* 0x0000000e0a0b7981 */ /* 0x000ee2000c1e1900 */
[----:B-1----:R-:W-:-:S04]  /*0960*/  LEA R2, P0, R8, R2, 0x2 ;  /* 0x0000000208027211 */ /* 0x002fc800078010ff */
[----:B------:R-:W-:Y:S01]  /*0970*/  LEA.HI.X R3, R8, R3, R16, 0x2, P0 ;  /* 0x0000000308037211 */ /* 0x000fe200000f1410 */
[----:B--2---:R-:W-:-:S04]  /*0980*/  IMAD.WIDE R4, R15, 0x4, R12 ;  /* 0x000000040f047825 */ /* 0x004fc800078e020c */
[----:B------:R-:W2:Y:S04]  /*0990*/  LDG.E R17, desc[UR14][R2.64+0xc] ;  /* 0x00000c0e02117981 */ /* 0x000ea8000c1e1900 */
[----:B------:R-:W3:Y:S04]  /*09a0*/  LDG.E R8, desc[UR14][R4.64] ;  /* 0x0000000e04087981 */ /* 0x000ee8000c1e1900 */
[----:B------:R-:W4:Y:S04]  /*09b0*/  LDG.E R12, desc[UR14][R4.64+0x4] ;  /* 0x0000040e040c7981 */ /* 0x000f28000c1e1900 */
[----:B------:R-:W4:Y:S04]  /*09c0*/  LDG.E R13, desc[UR14][R2.64+0x4] ;  /* 0x0000040e020d7981 */ /* 0x000f28000c1e1900 */
[----:B------:R-:W5:Y:S04]  /*09d0*/  LDG.E R16, desc[UR14][R4.64+0x8] ;  /* 0x0000080e04107981 */ /* 0x000f68000c1e1900 */
[----:B------:R-:W5:Y:S04]  /*09e0*/  LDG.E R15, desc[UR14][R2.64+0x8] ;  /* 0x0000080e020f7981 */ /* 0x000f68000c1e1900 */
[----:B------:R-:W2:Y:S01]  /*09f0*/  LDG.E R18, desc[UR14][R4.64+0xc] ;  /* 0x00000c0e04127981 */ /* 0x000ea2000c1e1900 */
[----:B------:R-:W-:Y:S01]  /*0a00*/  IADD3 R9, PT, PT, R9, 0x4, RZ ;  /* 0x0000000409097810 */ /* 0x000fe20007ffe0ff */
[----:B---3--:R-:W-:-:S04]  /*0a10*/  FFMA R8, R11, R8, R14 ;  /* 0x000000080b087223 */ /* 0x008fc8000000000e */
[----:B----4-:R-:W-:-:S04]  /*0a20*/  FFMA R8, R13, R12, R8 ;  /* 0x0000000c0d087223 */ /* 0x010fc80000000008 */
[----:B-----5:R-:W-:-:S04]  /*0a30*/  FFMA R8, R15, R16, R8 ;  /* 0x000000100f087223 */ /* 0x020fc80000000008 */
[----:B--2---:R-:W-:-:S07]  /*0a40*/  FFMA R14, R17, R18, R8 ;  /* 0x00000012110e7223 */ /* 0x004fce0000000008 */
.L_x_11:
[----:B------:R-:W-:Y:S05]  /*0a50*/  BRA.U !UP1, `(.L_x_7) ;  /* 0x0000000109507547 */ /* 0x000fea000b800000 */
[----:B------:R-:W0:Y:S01]  /*0a60*/  LDC.64 R4, c[0x0][0x398] ;  /* 0x0000e600ff047b82 */ /* 0x000e220000000a00 */
[----:B------:R-:W-:Y:S01]  /*0a70*/  IADD3 R11, PT, PT, R9, UR10, RZ ;  /* 0x0000000a090b7c10 */ /* 0x000fe2000fffe0ff */
[----:B------:R-:W-:-:S06]  /*0a80*/  UIADD3 UR4, UPT, UPT, -UR4, URZ, URZ ;  /* 0x000000ff04047290 */ /* 0x000fcc000fffe1ff */
[----:B------:R-:W1:Y:S01]  /*0a90*/  LDC.64 R2, c[0x0][0x388] ;  /* 0x0000e200ff027b82 */ /* 0x000e620000000a00 */
[----:B0-----:R-:W-:Y:S01]  /*0aa0*/  IMAD.WIDE.U32 R4, R11, 0x4, R4 ;  /* 0x000000040b047825 */ /* 0x001fe200078e0004 */
[----:B------:R-:W-:Y:S02]  /*0ab0*/  IADD3 R11, PT, PT, R6, R9, RZ ;  /* 0x00000009060b7210 */ /* 0x000fe40007ffe0ff */
[----:B------:R-:W-:Y:S02]  /*0ac0*/  MOV R6, R4 ;  /* 0x0000000400067202 */ /* 0x000fe40000000f00 */
[----:B------:R-:W-:-:S07]  /*0ad0*/  MOV R13, R5 ;  /* 0x00000005000d7202 */ /* 0x000fce0000000f00 */
.L_x_12:
[----:B-1----:R-:W-:Y:S01]  /*0ae0*/  IMAD.WIDE R4, R11, 0x4, R2 ;  /* 0x000000040b047825 */ /* 0x002fe200078e0202 */
[----:B------:R-:W-:Y:S02]  /*0af0*/  MOV R9, R13 ;  /* 0x0000000d00097202 */ /* 0x000fe40000000f00 */
[----:B------:R-:W-:-:S03]  /*0b00*/  MOV R8, R6 ;  /* 0x0000000600087202 */ /* 0x000fc60000000f00 */
[----:B------:R-:W2:Y:S04]  /*0b10*/  LDG.E R4, desc[UR14][R4.64] ;  /* 0x0000000e04047981 */ /* 0x000ea8000c1e1900 */
[----:B------:R-:W2:Y:S01]  /*0b20*/  LDG.E R9, desc[UR14][R8.64] ;  /* 0x0000000e08097981 */ /* 0x000ea2000c1e1900 */
[----:B------:R-:W-:Y:S01]  /*0b30*/  UIADD3 UR4, UPT, UPT, UR4, 0x1, URZ ;  /* 0x0000000104047890 */ /* 0x000fe2000fffe0ff */
[----:B------:R-:W-:Y:S02]  /*0b40*/  IADD3 R6, P0, PT, R6, 0x4, RZ ;  /* 0x0000000406067810 */ /* 0x000fe40007f1e0ff */
[----:B------:R-:W-:Y:S01]  /*0b50*/  IADD3 R11, PT, PT, R11, 0x1, RZ ;  /* 0x000000010b0b7810 */ /* 0x000fe20007ffe0ff */
[----:B------:R-:W-:Y:S01]  /*0b60*/  UISETP.NE.AND UP0, UPT, UR4, URZ, UPT ;  /* 0x000000ff0400728c */ /* 0x000fe2000bf05270 */
[----:B------:R-:W-:Y:S01]  /*0b70*/  IADD3.X R13, PT, PT, RZ, R13, RZ, P0, !PT ;  /* 0x0000000dff0d7210 */ /* 0x000fe200007fe4ff */
[----:B--2---:R-:W-:-:S07]  /*0b80*/  FFMA R14, R9, R4, R14 ;  /* 0x00000004090e7223 */ /* 0x004fce000000000e */
[----:B------:R-:W-:Y:S05]  /*0b90*/  BRA.U UP0, `(.L_x_12) ;  /* 0xfffffffd00d07547 */ /* 0x000fea000b83ffff */
.L_x_7:
[----:B------:R-:W0:Y:S08]  /*0ba0*/  LDC.64 R2, c[0x0][0x390] ;  /* 0x0000e400ff027b82 */ /* 0x000e300000000a00 */
[----:B------:R-:W1:Y:S01]  /*0bb0*/  LDC.64 R4, c[0x0][0x380] ;  /* 0x0000e000ff047b82 */ /* 0x000e620000000a00 */
[----:B0-----:R-:W-:-:S06]  /*0bc0*/  IMAD.WIDE R2, R7, 0x4, R2 ;  /* 0x0000000407027825 */ /* 0x001fcc00078e0202 */
[----:B------:R-:W2:Y:S01]  /*0bd0*/  LDG.E R3, desc[UR14][R2.64] ;  /* 0x0000000e02037981 */ /* 0x000ea2000c1e1900 */
[----:B------:R-:W-:-:S04]  /*0be0*/  IMAD R7, R0, UR13, R7 ;  /* 0x0000000d00077c24 */ /* 0x000fc8000f8e0207 */
[----:B-1----:R-:W-:-:S04]  /*0bf0*/  IMAD.WIDE R4, R7, 0x4, R4 ;  /* 0x0000000407047825 */ /* 0x002fc800078e0204 */
[----:B--2---:R-:W-:-:S05]  /*0c00*/  FADD R7, R3, R14 ;  /* 0x0000000e03077221 */ /* 0x004fca0000000000 */
[----:B------:R-:W-:Y:S01]  /*0c10*/  STG.E desc[UR14][R4.64], R7 ;  /* 0x0000000704007986 */ /* 0x000fe2000c10190e */
[----:B------:R-:W-:Y:S05]  /*0c20*/  EXIT ;  /* 0x000000000000794d */ /* 0x000fea0003800000 */
.L_x_13:
        /* <DEDUP_REMOVED lines=13> */
.L_x_17:


//--------------------- .nv.shared.reserved.0     --------------------------
	.section	.nv.shared.reserved.0,"aw",@nobits
	.weak		__nv_reservedSMEM_offset_0_alias
	.size		__nv_reservedSMEM_offset_0_alias, 0, 64
	.other		__nv_reservedSMEM_offset_0_alias,@"STO_CUDA_RESERVED_SHARED STV_DEFAULT"
__nv_reservedSMEM_offset_0_alias:
	.zero		0
	.zero		64


//--------------------- .nv.constant0._Z18linear_update_biasPfPKffi --------------------------
	.section	.nv.constant0._Z18linear_update_biasPfPKffi,"a",@progbits
	.sectionflags	@""
	.align	4
.nv.constant0._Z18linear_update_biasPfPKffi:
	.zero		920


//--------------------- .nv.constant0._Z21linear_update_weightsPfPKffii --------------------------
	.section	.nv.constant0._Z21linear_update_weightsPfPKffii,"a",@progbits
	.sectionflags	@""
	.align	4
.nv.constant0._Z21linear_update_weightsPfPKffii:
	.zero		924


//--------------------- .nv.constant0._Z15linear_backwardPfS_S_PKfS1_S1_iii --------------------------
	.section	.nv.constant0._Z15linear_backwardPfS_S_PKfS1_S1_iii,"a",@progbits
	.sectionflags	@""
	.align	4
.nv.constant0._Z15linear_backwardPfS_S_PKfS1_S1_iii:
	.zero		956


//--------------------- .nv.constant0._Z14linear_forwardPfPKfS1_S1_iii --------------------------
	.section	.nv.constant0._Z14linear_forwardPfPKfS1_S1_iii,"a",@progbits
	.sectionflags	@""
	.align	4
.nv.constant0._Z14linear_forwardPfPKfS1_S1_iii:
	.zero		940


//--------------------- SYMBOLS --------------------------

	.type		.nv.reservedSmem.offset0,@object
	.size		.nv.reservedSmem.offset0,0x4
